//
// Generated by NVIDIA NVVM Compiler
//
// Compiler Build ID: CL-36424714
// Cuda compilation tools, release 13.0, V13.0.88
// Based on NVVM 20.0.0
//

.version 9.0
.target sm_100
.address_size 64

	// .globl	_Z7cudaBFSPiS_iS_S_S_

.visible .entry _Z7cudaBFSPiS_iS_S_S_(
	.param .u64 .ptr .align 1 _Z7cudaBFSPiS_iS_S_S__param_0,
	.param .u64 .ptr .align 1 _Z7cudaBFSPiS_iS_S_S__param_1,
	.param .u32 _Z7cudaBFSPiS_iS_S_S__param_2,
	.param .u64 .ptr .align 1 _Z7cudaBFSPiS_iS_S_S__param_3,
	.param .u64 .ptr .align 1 _Z7cudaBFSPiS_iS_S_S__param_4,
	.param .u64 .ptr .align 1 _Z7cudaBFSPiS_iS_S_S__param_5
)
{
	.reg .pred 	%p<64>;
	.reg .b16 	%rs<24>;
	.reg .b32 	%r<183>;
	.reg .b64 	%rd<78>;

	ld.param.u64 	%rd18, [_Z7cudaBFSPiS_iS_S_S__param_1];
	ld.param.u32 	%r51, [_Z7cudaBFSPiS_iS_S_S__param_2];
	ld.param.u64 	%rd19, [_Z7cudaBFSPiS_iS_S_S__param_4];
	cvta.to.global.u64 	%rd1, %rd19;
	cvta.to.global.u64 	%rd2, %rd18;
	mov.u32 	%r52, %ctaid.x;
	mov.u32 	%r53, %ntid.x;
	mov.u32 	%r54, %tid.x;
	mad.lo.s32 	%r161, %r52, %r53, %r54;
	setp.ge.s32 	%p1, %r161, %r51;
	@%p1 bra 	$L__BB0_92;
$L__BB0_1:
	ld.param.u64 	%rd75, [_Z7cudaBFSPiS_iS_S_S__param_0];
	mul.lo.s32 	%r56, %r161, 81;
	cvta.to.global.u64 	%rd20, %rd75;
	mul.wide.s32 	%rd21, %r56, 4;
	add.s64 	%rd3, %rd20, %rd21;
	mov.b32 	%r162, 0;
$L__BB0_2:
	mul.wide.u32 	%rd22, %r162, 4;
	add.s64 	%rd23, %rd3, %rd22;
	ld.global.u32 	%r4, [%rd23];
	setp.ne.s32 	%p2, %r4, 0;
	@%p2 bra 	$L__BB0_90;
	cvt.u16.u32 	%rs2, %r162;
	mul.lo.s16 	%rs3, %rs2, 57;
	shr.u16 	%rs4, %rs3, 9;
	cvt.u32.u16 	%r5, %rs4;
	mul.lo.s16 	%rs5, %rs4, 9;
	sub.s16 	%rs1, %rs2, %rs5;
	cvt.u32.u16 	%r58, %rs1;
	and.b32  	%r59, %r58, 255;
	mul.wide.u16 	%r60, %rs4, 9;
	mul.lo.s16 	%rs6, %rs4, 86;
	shr.u16 	%rs7, %rs6, 8;
	mul.lo.s16 	%rs8, %rs7, 3;
	sub.s16 	%rs9, %rs4, %rs8;
	cvt.u32.u16 	%r61, %rs9;
	and.b32  	%r62, %r61, 255;
	sub.s32 	%r63, %r5, %r62;
	and.b16  	%rs10, %rs1, 255;
	mul.lo.s16 	%rs11, %rs10, 86;
	shr.u16 	%rs12, %rs11, 8;
	mul.lo.s16 	%rs13, %rs12, 3;
	sub.s16 	%rs14, %rs1, %rs13;
	cvt.u32.u16 	%r64, %rs14;
	and.b32  	%r65, %r64, 255;
	sub.s32 	%r66, %r59, %r65;
	mul.wide.u32 	%rd24, %r60, 4;
	add.s64 	%rd4, %rd3, %rd24;
	mul.wide.u32 	%rd25, %r59, 4;
	add.s64 	%rd5, %rd3, %rd25;
	mad.lo.s32 	%r67, %r63, 9, %r66;
	mul.wide.s32 	%rd26, %r67, 4;
	add.s64 	%rd6, %rd3, %rd26;
	add.s32 	%r68, %r67, 2;
	mul.wide.u32 	%rd27, %r68, 4;
	add.s64 	%rd7, %rd3, %rd27;
	add.s32 	%r69, %r67, 9;
	mul.wide.u32 	%rd28, %r69, 4;
	add.s64 	%rd8, %rd3, %rd28;
	add.s32 	%r70, %r67, 18;
	mul.wide.u32 	%rd29, %r70, 4;
	add.s64 	%rd9, %rd3, %rd29;
	mov.b32 	%r163, 1;
$L__BB0_4:
	ld.global.u32 	%r71, [%rd4];
	setp.eq.s32 	%p3, %r71, %r163;
	@%p3 bra 	$L__BB0_89;
	ld.global.u32 	%r72, [%rd4+4];
	setp.eq.s32 	%p4, %r72, %r163;
	@%p4 bra 	$L__BB0_89;
	ld.global.u32 	%r73, [%rd4+8];
	setp.eq.s32 	%p5, %r73, %r163;
	@%p5 bra 	$L__BB0_89;
	ld.global.u32 	%r74, [%rd4+12];
	setp.eq.s32 	%p6, %r74, %r163;
	@%p6 bra 	$L__BB0_89;
	ld.global.u32 	%r75, [%rd4+16];
	setp.eq.s32 	%p7, %r75, %r163;
	@%p7 bra 	$L__BB0_89;
	ld.global.u32 	%r76, [%rd4+20];
	setp.eq.s32 	%p8, %r76, %r163;
	@%p8 bra 	$L__BB0_89;
	ld.global.u32 	%r77, [%rd4+24];
	setp.eq.s32 	%p9, %r77, %r163;
	@%p9 bra 	$L__BB0_89;
	ld.global.u32 	%r78, [%rd4+28];
	setp.eq.s32 	%p10, %r78, %r163;
	@%p10 bra 	$L__BB0_89;
	ld.global.u32 	%r79, [%rd4+32];
	setp.eq.s32 	%p11, %r79, %r163;
	@%p11 bra 	$L__BB0_89;
	ld.global.u32 	%r80, [%rd5];
	setp.eq.s32 	%p12, %r80, %r163;
	@%p12 bra 	$L__BB0_89;
	ld.global.u32 	%r81, [%rd5+36];
	setp.eq.s32 	%p13, %r81, %r163;
	@%p13 bra 	$L__BB0_89;
	ld.global.u32 	%r82, [%rd5+72];
	setp.eq.s32 	%p14, %r82, %r163;
	@%p14 bra 	$L__BB0_89;
	ld.global.u32 	%r83, [%rd5+108];
	setp.eq.s32 	%p15, %r83, %r163;
	@%p15 bra 	$L__BB0_89;
	ld.global.u32 	%r84, [%rd5+144];
	setp.eq.s32 	%p16, %r84, %r163;
	@%p16 bra 	$L__BB0_89;
	ld.global.u32 	%r85, [%rd5+180];
	setp.eq.s32 	%p17, %r85, %r163;
	@%p17 bra 	$L__BB0_89;
	ld.global.u32 	%r86, [%rd5+216];
	setp.eq.s32 	%p18, %r86, %r163;
	@%p18 bra 	$L__BB0_89;
	ld.global.u32 	%r87, [%rd5+252];
	setp.eq.s32 	%p19, %r87, %r163;
	@%p19 bra 	$L__BB0_89;
	ld.global.u32 	%r88, [%rd5+288];
	setp.eq.s32 	%p20, %r88, %r163;
	@%p20 bra 	$L__BB0_89;
	ld.global.u32 	%r89, [%rd6];
	setp.eq.s32 	%p21, %r89, %r163;
	@%p21 bra 	$L__BB0_89;
	ld.global.u32 	%r90, [%rd6+4];
	setp.eq.s32 	%p22, %r90, %r163;
	@%p22 bra 	$L__BB0_89;
	ld.global.u32 	%r91, [%rd7];
	setp.eq.s32 	%p23, %r91, %r163;
	@%p23 bra 	$L__BB0_89;
	ld.global.u32 	%r92, [%rd8];
	setp.eq.s32 	%p24, %r92, %r163;
	@%p24 bra 	$L__BB0_89;
	ld.global.u32 	%r93, [%rd8+4];
	setp.eq.s32 	%p25, %r93, %r163;
	@%p25 bra 	$L__BB0_89;
	ld.global.u32 	%r94, [%rd8+8];
	setp.eq.s32 	%p26, %r94, %r163;
	@%p26 bra 	$L__BB0_89;
	ld.global.u32 	%r95, [%rd9];
	setp.eq.s32 	%p27, %r95, %r163;
	@%p27 bra 	$L__BB0_89;
	ld.global.u32 	%r96, [%rd9+4];
	setp.eq.s32 	%p28, %r96, %r163;
	@%p28 bra 	$L__BB0_89;
	ld.global.u32 	%r97, [%rd9+8];
	setp.eq.s32 	%p29, %r97, %r163;
	@%p29 bra 	$L__BB0_89;
	ld.param.u64 	%rd76, [_Z7cudaBFSPiS_iS_S_S__param_3];
	cvta.to.global.u64 	%rd30, %rd76;
	atom.global.add.u32 	%r7, [%rd30], 1;
	mul.lo.s32 	%r8, %r7, 81;
	cvt.u32.u16 	%r99, %rs1;
	and.b32  	%r100, %r99, 255;
	mad.lo.s32 	%r101, %r5, 9, %r100;
	add.s32 	%r102, %r101, %r8;
	mul.wide.s32 	%rd31, %r102, 4;
	add.s64 	%rd10, %rd2, %rd31;
	mov.b32 	%r164, 0;
	mov.u32 	%r174, %r164;
$L__BB0_32:
	mul.lo.s32 	%r11, %r164, 9;
	setp.eq.s32 	%p30, %r164, %r5;
	@%p30 bra 	$L__BB0_51;
	mul.wide.u32 	%rd52, %r11, 4;
	add.s64 	%rd11, %rd3, %rd52;
	ld.global.u32 	%r131, [%rd11];
	add.s32 	%r132, %r11, %r8;
	mul.wide.s32 	%rd53, %r132, 4;
	add.s64 	%rd12, %rd2, %rd53;
	st.global.u32 	[%rd12], %r131;
	setp.ne.s32 	%p49, %r131, 0;
	@%p49 bra 	$L__BB0_35;
	add.s32 	%r133, %r174, %r8;
	mul.wide.s32 	%rd54, %r133, 4;
	add.s64 	%rd55, %rd1, %rd54;
	st.global.u32 	[%rd55], %r11;
	add.s32 	%r174, %r174, 1;
$L__BB0_35:
	ld.global.u32 	%r134, [%rd11+4];
	st.global.u32 	[%rd12+4], %r134;
	setp.ne.s32 	%p50, %r134, 0;
	@%p50 bra 	$L__BB0_37;
	add.s32 	%r135, %r11, 1;
	add.s32 	%r136, %r174, %r8;
	mul.wide.s32 	%rd56, %r136, 4;
	add.s64 	%rd57, %rd1, %rd56;
	st.global.u32 	[%rd57], %r135;
	add.s32 	%r174, %r174, 1;
$L__BB0_37:
	ld.global.u32 	%r137, [%rd11+8];
	st.global.u32 	[%rd12+8], %r137;
	setp.ne.s32 	%p51, %r137, 0;
	@%p51 bra 	$L__BB0_39;
	add.s32 	%r138, %r11, 2;
	add.s32 	%r139, %r174, %r8;
	mul.wide.s32 	%rd58, %r139, 4;
	add.s64 	%rd59, %rd1, %rd58;
	st.global.u32 	[%rd59], %r138;
	add.s32 	%r174, %r174, 1;
$L__BB0_39:
	ld.global.u32 	%r140, [%rd11+12];
	st.global.u32 	[%rd12+12], %r140;
	setp.ne.s32 	%p52, %r140, 0;
	@%p52 bra 	$L__BB0_41;
	add.s32 	%r141, %r11, 3;
	add.s32 	%r142, %r174, %r8;
	mul.wide.s32 	%rd60, %r142, 4;
	add.s64 	%rd61, %rd1, %rd60;
	st.global.u32 	[%rd61], %r141;
	add.s32 	%r174, %r174, 1;
$L__BB0_41:
	ld.global.u32 	%r143, [%rd11+16];
	st.global.u32 	[%rd12+16], %r143;
	setp.ne.s32 	%p53, %r143, 0;
	@%p53 bra 	$L__BB0_43;
	add.s32 	%r144, %r11, 4;
	add.s32 	%r145, %r174, %r8;
	mul.wide.s32 	%rd62, %r145, 4;
	add.s64 	%rd63, %rd1, %rd62;
	st.global.u32 	[%rd63], %r144;
	add.s32 	%r174, %r174, 1;
$L__BB0_43:
	ld.global.u32 	%r146, [%rd11+20];
	st.global.u32 	[%rd12+20], %r146;
	setp.ne.s32 	%p54, %r146, 0;
	@%p54 bra 	$L__BB0_45;
	add.s32 	%r147, %r11, 5;
	add.s32 	%r148, %r174, %r8;
	mul.wide.s32 	%rd64, %r148, 4;
	add.s64 	%rd65, %rd1, %rd64;
	st.global.u32 	[%rd65], %r147;
	add.s32 	%r174, %r174, 1;
$L__BB0_45:
	ld.global.u32 	%r149, [%rd11+24];
	st.global.u32 	[%rd12+24], %r149;
	setp.ne.s32 	%p55, %r149, 0;
	@%p55 bra 	$L__BB0_47;
	add.s32 	%r150, %r11, 6;
	add.s32 	%r151, %r174, %r8;
	mul.wide.s32 	%rd66, %r151, 4;
	add.s64 	%rd67, %rd1, %rd66;
	st.global.u32 	[%rd67], %r150;
	add.s32 	%r174, %r174, 1;
$L__BB0_47:
	ld.global.u32 	%r152, [%rd11+28];
	st.global.u32 	[%rd12+28], %r152;
	setp.ne.s32 	%p56, %r152, 0;
	@%p56 bra 	$L__BB0_49;
	add.s32 	%r153, %r11, 7;
	add.s32 	%r154, %r174, %r8;
	mul.wide.s32 	%rd68, %r154, 4;
	add.s64 	%rd69, %rd1, %rd68;
	st.global.u32 	[%rd69], %r153;
	add.s32 	%r174, %r174, 1;
$L__BB0_49:
	ld.global.u32 	%r155, [%rd11+32];
	st.global.u32 	[%rd12+32], %r155;
	setp.ne.s32 	%p57, %r155, 0;
	@%p57 bra 	$L__BB0_87;
	add.s32 	%r156, %r11, 8;
	add.s32 	%r157, %r174, %r8;
	mul.wide.s32 	%rd70, %r157, 4;
	add.s64 	%rd71, %rd1, %rd70;
	st.global.u32 	[%rd71], %r156;
	add.s32 	%r174, %r174, 1;
	bra.uni 	$L__BB0_87;
$L__BB0_51:
	mul.wide.u32 	%rd32, %r11, 4;
	add.s64 	%rd13, %rd3, %rd32;
	ld.global.u32 	%r104, [%rd13];
	add.s32 	%r105, %r11, %r8;
	mul.wide.s32 	%rd33, %r105, 4;
	add.s64 	%rd14, %rd2, %rd33;
	st.global.u32 	[%rd14], %r104;
	setp.ne.s32 	%p31, %r104, 0;
	@%p31 bra 	$L__BB0_55;
	setp.eq.s16 	%p32, %rs10, 0;
	@%p32 bra 	$L__BB0_54;
	add.s32 	%r106, %r174, %r8;
	mul.wide.s32 	%rd34, %r106, 4;
	add.s64 	%rd35, %rd1, %rd34;
	st.global.u32 	[%rd35], %r11;
	add.s32 	%r174, %r174, 1;
	bra.uni 	$L__BB0_55;
$L__BB0_54:
	st.global.u32 	[%rd10], %r163;
$L__BB0_55:
	ld.global.u32 	%r107, [%rd13+4];
	st.global.u32 	[%rd14+4], %r107;
	setp.ne.s32 	%p33, %r107, 0;
	@%p33 bra 	$L__BB0_59;
	setp.eq.s16 	%p34, %rs10, 1;
	@%p34 bra 	$L__BB0_58;
	add.s32 	%r108, %r174, %r8;
	mul.wide.s32 	%rd36, %r108, 4;
	add.s64 	%rd37, %rd1, %rd36;
	add.s32 	%r109, %r11, 1;
	st.global.u32 	[%rd37], %r109;
	add.s32 	%r174, %r174, 1;
	bra.uni 	$L__BB0_59;
$L__BB0_58:
	st.global.u32 	[%rd10], %r163;
$L__BB0_59:
	ld.global.u32 	%r110, [%rd13+8];
	st.global.u32 	[%rd14+8], %r110;
	setp.ne.s32 	%p35, %r110, 0;
	@%p35 bra 	$L__BB0_63;
	setp.eq.s16 	%p36, %rs10, 2;
	@%p36 bra 	$L__BB0_62;
	add.s32 	%r111, %r174, %r8;
	mul.wide.s32 	%rd38, %r111, 4;
	add.s64 	%rd39, %rd1, %rd38;
	add.s32 	%r112, %r11, 2;
	st.global.u32 	[%rd39], %r112;
	add.s32 	%r174, %r174, 1;
	bra.uni 	$L__BB0_63;
$L__BB0_62:
	st.global.u32 	[%rd10], %r163;
$L__BB0_63:
	ld.global.u32 	%r113, [%rd13+12];
	st.global.u32 	[%rd14+12], %r113;
	setp.ne.s32 	%p37, %r113, 0;
	@%p37 bra 	$L__BB0_67;
	setp.eq.s16 	%p38, %rs10, 3;
	@%p38 bra 	$L__BB0_66;
	add.s32 	%r114, %r174, %r8;
	mul.wide.s32 	%rd40, %r114, 4;
	add.s64 	%rd41, %rd1, %rd40;
	add.s32 	%r115, %r11, 3;
	st.global.u32 	[%rd41], %r115;
	add.s32 	%r174, %r174, 1;
	bra.uni 	$L__BB0_67;
$L__BB0_66:
	st.global.u32 	[%rd10], %r163;
$L__BB0_67:
	ld.global.u32 	%r116, [%rd13+16];
	st.global.u32 	[%rd14+16], %r116;
	setp.ne.s32 	%p39, %r116, 0;
	@%p39 bra 	$L__BB0_71;
	setp.eq.s16 	%p40, %rs10, 4;
	@%p40 bra 	$L__BB0_70;
	add.s32 	%r117, %r174, %r8;
	mul.wide.s32 	%rd42, %r117, 4;
	add.s64 	%rd43, %rd1, %rd42;
	add.s32 	%r118, %r11, 4;
	st.global.u32 	[%rd43], %r118;
	add.s32 	%r174, %r174, 1;
	bra.uni 	$L__BB0_71;
$L__BB0_70:
	st.global.u32 	[%rd10], %r163;
$L__BB0_71:
	ld.global.u32 	%r119, [%rd13+20];
	st.global.u32 	[%rd14+20], %r119;
	setp.ne.s32 	%p41, %r119, 0;
	@%p41 bra 	$L__BB0_75;
	setp.eq.s16 	%p42, %rs10, 5;
	@%p42 bra 	$L__BB0_74;
	add.s32 	%r120, %r174, %r8;
	mul.wide.s32 	%rd44, %r120, 4;
	add.s64 	%rd45, %rd1, %rd44;
	add.s32 	%r121, %r11, 5;
	st.global.u32 	[%rd45], %r121;
	add.s32 	%r174, %r174, 1;
	bra.uni 	$L__BB0_75;
$L__BB0_74:
	st.global.u32 	[%rd10], %r163;
$L__BB0_75:
	ld.global.u32 	%r122, [%rd13+24];
	st.global.u32 	[%rd14+24], %r122;
	setp.ne.s32 	%p43, %r122, 0;
	@%p43 bra 	$L__BB0_79;
	setp.eq.s16 	%p44, %rs10, 6;
	@%p44 bra 	$L__BB0_78;
	add.s32 	%r123, %r174, %r8;
	mul.wide.s32 	%rd46, %r123, 4;
	add.s64 	%rd47, %rd1, %rd46;
	add.s32 	%r124, %r11, 6;
	st.global.u32 	[%rd47], %r124;
	add.s32 	%r174, %r174, 1;
	bra.uni 	$L__BB0_79;
$L__BB0_78:
	st.global.u32 	[%rd10], %r163;
$L__BB0_79:
	ld.global.u32 	%r125, [%rd13+28];
	st.global.u32 	[%rd14+28], %r125;
	setp.ne.s32 	%p45, %r125, 0;
	@%p45 bra 	$L__BB0_83;
	setp.eq.s16 	%p46, %rs10, 7;
	@%p46 bra 	$L__BB0_82;
	add.s32 	%r126, %r174, %r8;
	mul.wide.s32 	%rd48, %r126, 4;
	add.s64 	%rd49, %rd1, %rd48;
	add.s32 	%r127, %r11, 7;
	st.global.u32 	[%rd49], %r127;
	add.s32 	%r174, %r174, 1;
	bra.uni 	$L__BB0_83;
$L__BB0_82:
	st.global.u32 	[%rd10], %r163;
$L__BB0_83:
	ld.global.u32 	%r128, [%rd13+32];
	st.global.u32 	[%rd14+32], %r128;
	setp.ne.s32 	%p47, %r128, 0;
	@%p47 bra 	$L__BB0_87;
	setp.eq.s16 	%p48, %rs10, 8;
	@%p48 bra 	$L__BB0_86;
	add.s32 	%r129, %r174, %r8;
	mul.wide.s32 	%rd50, %r129, 4;
	add.s64 	%rd51, %rd1, %rd50;
	add.s32 	%r130, %r11, 8;
	st.global.u32 	[%rd51], %r130;
	add.s32 	%r174, %r174, 1;
	bra.uni 	$L__BB0_87;
$L__BB0_86:
	st.global.u32 	[%rd10], %r163;
$L__BB0_87:
	add.s32 	%r164, %r164, 1;
	setp.ne.s32 	%p58, %r164, 9;
	@%p58 bra 	$L__BB0_32;
	ld.param.u64 	%rd77, [_Z7cudaBFSPiS_iS_S_S__param_5];
	cvta.to.global.u64 	%rd72, %rd77;
	mul.wide.s32 	%rd73, %r7, 4;
	add.s64 	%rd74, %rd72, %rd73;
	st.global.u32 	[%rd74], %r174;
$L__BB0_89:
	add.s32 	%r163, %r163, 1;
	setp.ne.s32 	%p59, %r163, 10;
	@%p59 bra 	$L__BB0_4;
$L__BB0_90:
	setp.ne.s32 	%p60, %r4, 0;
	add.s32 	%r49, %r162, 1;
	setp.lt.u32 	%p61, %r162, 80;
	and.pred  	%p62, %p60, %p61;
	mov.u32 	%r162, %r49;
	@%p62 bra 	$L__BB0_2;
	ld.param.u32 	%r160, [_Z7cudaBFSPiS_iS_S_S__param_2];
	mov.u32 	%r158, %ntid.x;
	mov.u32 	%r159, %nctaid.x;
	mad.lo.s32 	%r161, %r158, %r159, %r161;
	setp.lt.s32 	%p63, %r161, %r160;
	@%p63 bra 	$L__BB0_1;
$L__BB0_92:
	ret;

}
	// .globl	_Z18sudokuBacktrackingPiiS_S_S_S_
.visible .entry _Z18sudokuBacktrackingPiiS_S_S_S_(
	.param .u64 .ptr .align 1 _Z18sudokuBacktrackingPiiS_S_S_S__param_0,
	.param .u32 _Z18sudokuBacktrackingPiiS_S_S_S__param_1,
	.param .u64 .ptr .align 1 _Z18sudokuBacktrackingPiiS_S_S_S__param_2,
	.param .u64 .ptr .align 1 _Z18sudokuBacktrackingPiiS_S_S_S__param_3,
	.param .u64 .ptr .align 1 _Z18sudokuBacktrackingPiiS_S_S_S__param_4,
	.param .u64 .ptr .align 1 _Z18sudokuBacktrackingPiiS_S_S_S__param_5
)
{
	.local .align 4 .b8 	__local_depot1[48];
	.reg .b64 	%SP;
	.reg .b64 	%SPL;
	.reg .pred 	%p<554>;
	.reg .b16 	%rs<57>;
	.reg .b32 	%r<767>;
	.reg .b64 	%rd<437>;

	mov.u64 	%SPL, __local_depot1;
	ld.param.u32 	%r204, [_Z18sudokuBacktrackingPiiS_S_S_S__param_1];
	ld.param.u64 	%rd206, [_Z18sudokuBacktrackingPiiS_S_S_S__param_2];
	ld.param.u64 	%rd209, [_Z18sudokuBacktrackingPiiS_S_S_S__param_4];
	cvta.to.global.u64 	%rd1, %rd209;
	add.u64 	%rd2, %SPL, 0;
	add.u64 	%rd3, %SPL, 36;
	mov.u32 	%r205, %ctaid.x;
	mov.u32 	%r206, %ntid.x;
	mov.u32 	%r207, %tid.x;
	mad.lo.s32 	%r762, %r205, %r206, %r207;
	ld.global.u32 	%r208, [%rd1];
	setp.ne.s32 	%p1, %r208, 0;
	setp.ge.s32 	%p2, %r762, %r204;
	or.pred  	%p3, %p1, %p2;
	@%p3 bra 	$L__BB1_823;
	cvta.to.global.u64 	%rd4, %rd206;
$L__BB1_2:
	ld.param.u64 	%rd433, [_Z18sudokuBacktrackingPiiS_S_S_S__param_3];
	mul.lo.s32 	%r210, %r762, 81;
	cvt.s64.s32 	%rd5, %r210;
	cvta.to.global.u64 	%rd212, %rd433;
	mul.wide.s32 	%rd213, %r762, 4;
	add.s64 	%rd214, %rd212, %rd213;
	ld.global.u32 	%r3, [%rd214];
	setp.lt.s32 	%p4, %r3, 1;
	mov.b32 	%r764, 0;
	@%p4 bra 	$L__BB1_818;
	ld.param.u64 	%rd431, [_Z18sudokuBacktrackingPiiS_S_S_S__param_0];
	cvta.to.global.u64 	%rd215, %rd431;
	shl.b64 	%rd216, %rd5, 2;
	add.s64 	%rd6, %rd215, %rd216;
	mov.b32 	%r764, 0;
$L__BB1_4:
	cvt.u64.u32 	%rd217, %r764;
	add.s64 	%rd218, %rd217, %rd5;
	shl.b64 	%rd219, %rd218, 2;
	add.s64 	%rd7, %rd4, %rd219;
	ld.global.u32 	%r212, [%rd7];
	mul.wide.s32 	%rd220, %r212, 4;
	add.s64 	%rd221, %rd6, %rd220;
	ld.global.u32 	%r213, [%rd221];
	add.s32 	%r214, %r213, 1;
	st.global.u32 	[%rd221], %r214;
	ld.global.u32 	%r215, [%rd7];
	mul.hi.s32 	%r216, %r215, 954437177;
	shr.u32 	%r217, %r216, 31;
	shr.s32 	%r218, %r216, 1;
	add.s32 	%r219, %r218, %r217;
	mul.lo.s32 	%r220, %r219, 9;
	sub.s32 	%r6, %r215, %r220;
	setp.gt.s32 	%p5, %r215, -1;
	@%p5 bra 	$L__BB1_734;
	mov.b32 	%r238, 0;
	st.local.u32 	[%rd2], %r238;
	st.local.u32 	[%rd2+4], %r238;
	st.local.u32 	[%rd2+8], %r238;
	st.local.u32 	[%rd2+12], %r238;
	st.local.u32 	[%rd2+16], %r238;
	st.local.u32 	[%rd2+20], %r238;
	st.local.u32 	[%rd2+24], %r238;
	st.local.u32 	[%rd2+28], %r238;
	st.local.u32 	[%rd2+32], %r238;
	ld.global.u32 	%r7, [%rd6];
	setp.eq.s32 	%p61, %r7, 0;
	mul.wide.s32 	%rd263, %r7, 4;
	add.s64 	%rd8, %rd2, %rd263;
	@%p61 bra 	$L__BB1_8;
	ld.local.u32 	%r239, [%rd8+-4];
	setp.eq.s32 	%p62, %r239, 1;
	@%p62 bra 	$L__BB1_815;
	mov.b32 	%r240, 1;
	st.local.u32 	[%rd8+-4], %r240;
$L__BB1_8:
	ld.global.u32 	%r8, [%rd6+4];
	setp.eq.s32 	%p63, %r8, 0;
	mul.wide.s32 	%rd264, %r8, 4;
	add.s64 	%rd9, %rd2, %rd264;
	@%p63 bra 	$L__BB1_11;
	ld.local.u32 	%r241, [%rd9+-4];
	setp.eq.s32 	%p64, %r241, 1;
	@%p64 bra 	$L__BB1_815;
	mov.b32 	%r242, 1;
	st.local.u32 	[%rd9+-4], %r242;
$L__BB1_11:
	ld.global.u32 	%r9, [%rd6+8];
	setp.eq.s32 	%p65, %r9, 0;
	mul.wide.s32 	%rd265, %r9, 4;
	add.s64 	%rd10, %rd2, %rd265;
	@%p65 bra 	$L__BB1_14;
	ld.local.u32 	%r243, [%rd10+-4];
	setp.eq.s32 	%p66, %r243, 1;
	@%p66 bra 	$L__BB1_815;
	mov.b32 	%r244, 1;
	st.local.u32 	[%rd10+-4], %r244;
$L__BB1_14:
	ld.global.u32 	%r10, [%rd6+12];
	setp.eq.s32 	%p67, %r10, 0;
	mul.wide.s32 	%rd266, %r10, 4;
	add.s64 	%rd11, %rd2, %rd266;
	@%p67 bra 	$L__BB1_17;
	ld.local.u32 	%r245, [%rd11+-4];
	setp.eq.s32 	%p68, %r245, 1;
	@%p68 bra 	$L__BB1_815;
	mov.b32 	%r246, 1;
	st.local.u32 	[%rd11+-4], %r246;
$L__BB1_17:
	ld.global.u32 	%r11, [%rd6+16];
	setp.eq.s32 	%p69, %r11, 0;
	mul.wide.s32 	%rd267, %r11, 4;
	add.s64 	%rd12, %rd2, %rd267;
	@%p69 bra 	$L__BB1_20;
	ld.local.u32 	%r247, [%rd12+-4];
	setp.eq.s32 	%p70, %r247, 1;
	@%p70 bra 	$L__BB1_815;
	mov.b32 	%r248, 1;
	st.local.u32 	[%rd12+-4], %r248;
$L__BB1_20:
	ld.global.u32 	%r12, [%rd6+20];
	setp.eq.s32 	%p71, %r12, 0;
	mul.wide.s32 	%rd268, %r12, 4;
	add.s64 	%rd13, %rd2, %rd268;
	@%p71 bra 	$L__BB1_23;
	ld.local.u32 	%r249, [%rd13+-4];
	setp.eq.s32 	%p72, %r249, 1;
	@%p72 bra 	$L__BB1_815;
	mov.b32 	%r250, 1;
	st.local.u32 	[%rd13+-4], %r250;
$L__BB1_23:
	ld.global.u32 	%r13, [%rd6+24];
	setp.eq.s32 	%p73, %r13, 0;
	mul.wide.s32 	%rd269, %r13, 4;
	add.s64 	%rd14, %rd2, %rd269;
	@%p73 bra 	$L__BB1_26;
	ld.local.u32 	%r251, [%rd14+-4];
	setp.eq.s32 	%p74, %r251, 1;
	@%p74 bra 	$L__BB1_815;
	mov.b32 	%r252, 1;
	st.local.u32 	[%rd14+-4], %r252;
$L__BB1_26:
	ld.global.u32 	%r14, [%rd6+28];
	setp.eq.s32 	%p75, %r14, 0;
	@%p75 bra 	$L__BB1_29;
	mul.wide.s32 	%rd270, %r14, 4;
	add.s64 	%rd15, %rd2, %rd270;
	ld.local.u32 	%r253, [%rd15+-4];
	setp.eq.s32 	%p76, %r253, 1;
	@%p76 bra 	$L__BB1_815;
	mov.b32 	%r254, 1;
	st.local.u32 	[%rd15+-4], %r254;
$L__BB1_29:
	ld.global.u32 	%r15, [%rd6+32];
	setp.eq.s32 	%p77, %r15, 0;
	@%p77 bra 	$L__BB1_32;
	mul.wide.s32 	%rd271, %r15, 4;
	add.s64 	%rd16, %rd2, %rd271;
	ld.local.u32 	%r255, [%rd16+-4];
	setp.eq.s32 	%p78, %r255, 1;
	@%p78 bra 	$L__BB1_815;
	mov.b32 	%r256, 1;
	st.local.u32 	[%rd16+-4], %r256;
$L__BB1_32:
	mov.b32 	%r257, 0;
	st.local.u32 	[%rd2], %r257;
	st.local.u32 	[%rd2+4], %r257;
	st.local.u32 	[%rd2+8], %r257;
	st.local.u32 	[%rd2+12], %r257;
	st.local.u32 	[%rd2+16], %r257;
	st.local.u32 	[%rd2+20], %r257;
	st.local.u32 	[%rd2+24], %r257;
	st.local.u32 	[%rd2+28], %r257;
	st.local.u32 	[%rd2+32], %r257;
	ld.global.u32 	%r16, [%rd6+36];
	setp.eq.s32 	%p79, %r16, 0;
	mul.wide.s32 	%rd272, %r16, 4;
	add.s64 	%rd17, %rd2, %rd272;
	@%p79 bra 	$L__BB1_35;
	ld.local.u32 	%r258, [%rd17+-4];
	setp.eq.s32 	%p80, %r258, 1;
	@%p80 bra 	$L__BB1_815;
	mov.b32 	%r259, 1;
	st.local.u32 	[%rd17+-4], %r259;
$L__BB1_35:
	ld.global.u32 	%r17, [%rd6+40];
	setp.eq.s32 	%p81, %r17, 0;
	mul.wide.s32 	%rd273, %r17, 4;
	add.s64 	%rd18, %rd2, %rd273;
	@%p81 bra 	$L__BB1_38;
	ld.local.u32 	%r260, [%rd18+-4];
	setp.eq.s32 	%p82, %r260, 1;
	@%p82 bra 	$L__BB1_815;
	mov.b32 	%r261, 1;
	st.local.u32 	[%rd18+-4], %r261;
$L__BB1_38:
	ld.global.u32 	%r18, [%rd6+44];
	setp.eq.s32 	%p83, %r18, 0;
	mul.wide.s32 	%rd274, %r18, 4;
	add.s64 	%rd19, %rd2, %rd274;
	@%p83 bra 	$L__BB1_41;
	ld.local.u32 	%r262, [%rd19+-4];
	setp.eq.s32 	%p84, %r262, 1;
	@%p84 bra 	$L__BB1_815;
	mov.b32 	%r263, 1;
	st.local.u32 	[%rd19+-4], %r263;
$L__BB1_41:
	ld.global.u32 	%r19, [%rd6+48];
	setp.eq.s32 	%p85, %r19, 0;
	mul.wide.s32 	%rd275, %r19, 4;
	add.s64 	%rd20, %rd2, %rd275;
	@%p85 bra 	$L__BB1_44;
	ld.local.u32 	%r264, [%rd20+-4];
	setp.eq.s32 	%p86, %r264, 1;
	@%p86 bra 	$L__BB1_815;
	mov.b32 	%r265, 1;
	st.local.u32 	[%rd20+-4], %r265;
$L__BB1_44:
	ld.global.u32 	%r20, [%rd6+52];
	setp.eq.s32 	%p87, %r20, 0;
	mul.wide.s32 	%rd276, %r20, 4;
	add.s64 	%rd21, %rd2, %rd276;
	@%p87 bra 	$L__BB1_47;
	ld.local.u32 	%r266, [%rd21+-4];
	setp.eq.s32 	%p88, %r266, 1;
	@%p88 bra 	$L__BB1_815;
	mov.b32 	%r267, 1;
	st.local.u32 	[%rd21+-4], %r267;
$L__BB1_47:
	ld.global.u32 	%r21, [%rd6+56];
	setp.eq.s32 	%p89, %r21, 0;
	mul.wide.s32 	%rd277, %r21, 4;
	add.s64 	%rd22, %rd2, %rd277;
	@%p89 bra 	$L__BB1_50;
	ld.local.u32 	%r268, [%rd22+-4];
	setp.eq.s32 	%p90, %r268, 1;
	@%p90 bra 	$L__BB1_815;
	mov.b32 	%r269, 1;
	st.local.u32 	[%rd22+-4], %r269;
$L__BB1_50:
	ld.global.u32 	%r22, [%rd6+60];
	setp.eq.s32 	%p91, %r22, 0;
	mul.wide.s32 	%rd278, %r22, 4;
	add.s64 	%rd23, %rd2, %rd278;
	@%p91 bra 	$L__BB1_53;
	ld.local.u32 	%r270, [%rd23+-4];
	setp.eq.s32 	%p92, %r270, 1;
	@%p92 bra 	$L__BB1_815;
	mov.b32 	%r271, 1;
	st.local.u32 	[%rd23+-4], %r271;
$L__BB1_53:
	ld.global.u32 	%r23, [%rd6+64];
	setp.eq.s32 	%p93, %r23, 0;
	mul.wide.s32 	%rd279, %r23, 4;
	add.s64 	%rd24, %rd2, %rd279;
	@%p93 bra 	$L__BB1_56;
	ld.local.u32 	%r272, [%rd24+-4];
	setp.eq.s32 	%p94, %r272, 1;
	@%p94 bra 	$L__BB1_815;
	mov.b32 	%r273, 1;
	st.local.u32 	[%rd24+-4], %r273;
$L__BB1_56:
	ld.global.u32 	%r24, [%rd6+68];
	setp.eq.s32 	%p95, %r24, 0;
	@%p95 bra 	$L__BB1_59;
	mul.wide.s32 	%rd280, %r24, 4;
	add.s64 	%rd25, %rd2, %rd280;
	ld.local.u32 	%r274, [%rd25+-4];
	setp.eq.s32 	%p96, %r274, 1;
	@%p96 bra 	$L__BB1_815;
	mov.b32 	%r275, 1;
	st.local.u32 	[%rd25+-4], %r275;
$L__BB1_59:
	mov.b32 	%r276, 0;
	st.local.u32 	[%rd2], %r276;
	st.local.u32 	[%rd2+4], %r276;
	st.local.u32 	[%rd2+8], %r276;
	st.local.u32 	[%rd2+12], %r276;
	st.local.u32 	[%rd2+16], %r276;
	st.local.u32 	[%rd2+20], %r276;
	st.local.u32 	[%rd2+24], %r276;
	st.local.u32 	[%rd2+28], %r276;
	st.local.u32 	[%rd2+32], %r276;
	ld.global.u32 	%r25, [%rd6+72];
	setp.eq.s32 	%p97, %r25, 0;
	mul.wide.s32 	%rd281, %r25, 4;
	add.s64 	%rd26, %rd2, %rd281;
	@%p97 bra 	$L__BB1_62;
	ld.local.u32 	%r277, [%rd26+-4];
	setp.eq.s32 	%p98, %r277, 1;
	@%p98 bra 	$L__BB1_815;
	mov.b32 	%r278, 1;
	st.local.u32 	[%rd26+-4], %r278;
$L__BB1_62:
	ld.global.u32 	%r26, [%rd6+76];
	setp.eq.s32 	%p99, %r26, 0;
	mul.wide.s32 	%rd282, %r26, 4;
	add.s64 	%rd27, %rd2, %rd282;
	@%p99 bra 	$L__BB1_65;
	ld.local.u32 	%r279, [%rd27+-4];
	setp.eq.s32 	%p100, %r279, 1;
	@%p100 bra 	$L__BB1_815;
	mov.b32 	%r280, 1;
	st.local.u32 	[%rd27+-4], %r280;
$L__BB1_65:
	ld.global.u32 	%r27, [%rd6+80];
	setp.eq.s32 	%p101, %r27, 0;
	mul.wide.s32 	%rd283, %r27, 4;
	add.s64 	%rd28, %rd2, %rd283;
	@%p101 bra 	$L__BB1_68;
	ld.local.u32 	%r281, [%rd28+-4];
	setp.eq.s32 	%p102, %r281, 1;
	@%p102 bra 	$L__BB1_815;
	mov.b32 	%r282, 1;
	st.local.u32 	[%rd28+-4], %r282;
$L__BB1_68:
	ld.global.u32 	%r28, [%rd6+84];
	setp.eq.s32 	%p103, %r28, 0;
	mul.wide.s32 	%rd284, %r28, 4;
	add.s64 	%rd29, %rd2, %rd284;
	@%p103 bra 	$L__BB1_71;
	ld.local.u32 	%r283, [%rd29+-4];
	setp.eq.s32 	%p104, %r283, 1;
	@%p104 bra 	$L__BB1_815;
	mov.b32 	%r284, 1;
	st.local.u32 	[%rd29+-4], %r284;
$L__BB1_71:
	ld.global.u32 	%r29, [%rd6+88];
	setp.eq.s32 	%p105, %r29, 0;
	mul.wide.s32 	%rd285, %r29, 4;
	add.s64 	%rd30, %rd2, %rd285;
	@%p105 bra 	$L__BB1_74;
	ld.local.u32 	%r285, [%rd30+-4];
	setp.eq.s32 	%p106, %r285, 1;
	@%p106 bra 	$L__BB1_815;
	mov.b32 	%r286, 1;
	st.local.u32 	[%rd30+-4], %r286;
$L__BB1_74:
	ld.global.u32 	%r30, [%rd6+92];
	setp.eq.s32 	%p107, %r30, 0;
	mul.wide.s32 	%rd286, %r30, 4;
	add.s64 	%rd31, %rd2, %rd286;
	@%p107 bra 	$L__BB1_77;
	ld.local.u32 	%r287, [%rd31+-4];
	setp.eq.s32 	%p108, %r287, 1;
	@%p108 bra 	$L__BB1_815;
	mov.b32 	%r288, 1;
	st.local.u32 	[%rd31+-4], %r288;
$L__BB1_77:
	ld.global.u32 	%r31, [%rd6+96];
	setp.eq.s32 	%p109, %r31, 0;
	mul.wide.s32 	%rd287, %r31, 4;
	add.s64 	%rd32, %rd2, %rd287;
	@%p109 bra 	$L__BB1_80;
	ld.local.u32 	%r289, [%rd32+-4];
	setp.eq.s32 	%p110, %r289, 1;
	@%p110 bra 	$L__BB1_815;
	mov.b32 	%r290, 1;
	st.local.u32 	[%rd32+-4], %r290;
$L__BB1_80:
	ld.global.u32 	%r32, [%rd6+100];
	setp.eq.s32 	%p111, %r32, 0;
	mul.wide.s32 	%rd288, %r32, 4;
	add.s64 	%rd33, %rd2, %rd288;
	@%p111 bra 	$L__BB1_83;
	ld.local.u32 	%r291, [%rd33+-4];
	setp.eq.s32 	%p112, %r291, 1;
	@%p112 bra 	$L__BB1_815;
	mov.b32 	%r292, 1;
	st.local.u32 	[%rd33+-4], %r292;
$L__BB1_83:
	ld.global.u32 	%r33, [%rd6+104];
	setp.eq.s32 	%p113, %r33, 0;
	mul.wide.s32 	%rd289, %r33, 4;
	add.s64 	%rd34, %rd2, %rd289;
	@%p113 bra 	$L__BB1_86;
	ld.local.u32 	%r293, [%rd34+-4];
	setp.eq.s32 	%p114, %r293, 1;
	@%p114 bra 	$L__BB1_815;
	mov.b32 	%r294, 1;
	st.local.u32 	[%rd34+-4], %r294;
$L__BB1_86:
	mov.b32 	%r295, 0;
	st.local.u32 	[%rd2], %r295;
	st.local.u32 	[%rd2+4], %r295;
	st.local.u32 	[%rd2+8], %r295;
	st.local.u32 	[%rd2+12], %r295;
	st.local.u32 	[%rd2+16], %r295;
	st.local.u32 	[%rd2+20], %r295;
	st.local.u32 	[%rd2+24], %r295;
	st.local.u32 	[%rd2+28], %r295;
	st.local.u32 	[%rd2+32], %r295;
	ld.global.u32 	%r34, [%rd6+108];
	setp.eq.s32 	%p115, %r34, 0;
	mul.wide.s32 	%rd290, %r34, 4;
	add.s64 	%rd35, %rd2, %rd290;
	@%p115 bra 	$L__BB1_89;
	ld.local.u32 	%r296, [%rd35+-4];
	setp.eq.s32 	%p116, %r296, 1;
	@%p116 bra 	$L__BB1_815;
	mov.b32 	%r297, 1;
	st.local.u32 	[%rd35+-4], %r297;
$L__BB1_89:
	ld.global.u32 	%r35, [%rd6+112];
	setp.eq.s32 	%p117, %r35, 0;
	mul.wide.s32 	%rd291, %r35, 4;
	add.s64 	%rd36, %rd2, %rd291;
	@%p117 bra 	$L__BB1_92;
	ld.local.u32 	%r298, [%rd36+-4];
	setp.eq.s32 	%p118, %r298, 1;
	@%p118 bra 	$L__BB1_815;
	mov.b32 	%r299, 1;
	st.local.u32 	[%rd36+-4], %r299;
$L__BB1_92:
	ld.global.u32 	%r36, [%rd6+116];
	setp.eq.s32 	%p119, %r36, 0;
	mul.wide.s32 	%rd292, %r36, 4;
	add.s64 	%rd37, %rd2, %rd292;
	@%p119 bra 	$L__BB1_95;
	ld.local.u32 	%r300, [%rd37+-4];
	setp.eq.s32 	%p120, %r300, 1;
	@%p120 bra 	$L__BB1_815;
	mov.b32 	%r301, 1;
	st.local.u32 	[%rd37+-4], %r301;
$L__BB1_95:
	ld.global.u32 	%r37, [%rd6+120];
	setp.eq.s32 	%p121, %r37, 0;
	mul.wide.s32 	%rd293, %r37, 4;
	add.s64 	%rd38, %rd2, %rd293;
	@%p121 bra 	$L__BB1_98;
	ld.local.u32 	%r302, [%rd38+-4];
	setp.eq.s32 	%p122, %r302, 1;
	@%p122 bra 	$L__BB1_815;
	mov.b32 	%r303, 1;
	st.local.u32 	[%rd38+-4], %r303;
$L__BB1_98:
	ld.global.u32 	%r38, [%rd6+124];
	setp.eq.s32 	%p123, %r38, 0;
	mul.wide.s32 	%rd294, %r38, 4;
	add.s64 	%rd39, %rd2, %rd294;
	@%p123 bra 	$L__BB1_101;
	ld.local.u32 	%r304, [%rd39+-4];
	setp.eq.s32 	%p124, %r304, 1;
	@%p124 bra 	$L__BB1_815;
	mov.b32 	%r305, 1;
	st.local.u32 	[%rd39+-4], %r305;
$L__BB1_101:
	ld.global.u32 	%r39, [%rd6+128];
	setp.eq.s32 	%p125, %r39, 0;
	mul.wide.s32 	%rd295, %r39, 4;
	add.s64 	%rd40, %rd2, %rd295;
	@%p125 bra 	$L__BB1_104;
	ld.local.u32 	%r306, [%rd40+-4];
	setp.eq.s32 	%p126, %r306, 1;
	@%p126 bra 	$L__BB1_815;
	mov.b32 	%r307, 1;
	st.local.u32 	[%rd40+-4], %r307;
$L__BB1_104:
	ld.global.u32 	%r40, [%rd6+132];
	setp.eq.s32 	%p127, %r40, 0;
	mul.wide.s32 	%rd296, %r40, 4;
	add.s64 	%rd41, %rd2, %rd296;
	@%p127 bra 	$L__BB1_107;
	ld.local.u32 	%r308, [%rd41+-4];
	setp.eq.s32 	%p128, %r308, 1;
	@%p128 bra 	$L__BB1_815;
	mov.b32 	%r309, 1;
	st.local.u32 	[%rd41+-4], %r309;
$L__BB1_107:
	ld.global.u32 	%r41, [%rd6+136];
	setp.eq.s32 	%p129, %r41, 0;
	mul.wide.s32 	%rd297, %r41, 4;
	add.s64 	%rd42, %rd2, %rd297;
	@%p129 bra 	$L__BB1_110;
	ld.local.u32 	%r310, [%rd42+-4];
	setp.eq.s32 	%p130, %r310, 1;
	@%p130 bra 	$L__BB1_815;
	mov.b32 	%r311, 1;
	st.local.u32 	[%rd42+-4], %r311;
$L__BB1_110:
	ld.global.u32 	%r42, [%rd6+140];
	setp.eq.s32 	%p131, %r42, 0;
	mul.wide.s32 	%rd298, %r42, 4;
	add.s64 	%rd43, %rd2, %rd298;
	@%p131 bra 	$L__BB1_113;
	ld.local.u32 	%r312, [%rd43+-4];
	setp.eq.s32 	%p132, %r312, 1;
	@%p132 bra 	$L__BB1_815;
	mov.b32 	%r313, 1;
	st.local.u32 	[%rd43+-4], %r313;
$L__BB1_113:
	mov.b32 	%r314, 0;
	st.local.u32 	[%rd2], %r314;
	st.local.u32 	[%rd2+4], %r314;
	st.local.u32 	[%rd2+8], %r314;
	st.local.u32 	[%rd2+12], %r314;
	st.local.u32 	[%rd2+16], %r314;
	st.local.u32 	[%rd2+20], %r314;
	st.local.u32 	[%rd2+24], %r314;
	st.local.u32 	[%rd2+28], %r314;
	st.local.u32 	[%rd2+32], %r314;
	ld.global.u32 	%r43, [%rd6+144];
	setp.eq.s32 	%p133, %r43, 0;
	mul.wide.s32 	%rd299, %r43, 4;
	add.s64 	%rd44, %rd2, %rd299;
	@%p133 bra 	$L__BB1_116;
	ld.local.u32 	%r315, [%rd44+-4];
	setp.eq.s32 	%p134, %r315, 1;
	@%p134 bra 	$L__BB1_815;
	mov.b32 	%r316, 1;
	st.local.u32 	[%rd44+-4], %r316;
$L__BB1_116:
	ld.global.u32 	%r44, [%rd6+148];
	setp.eq.s32 	%p135, %r44, 0;
	mul.wide.s32 	%rd300, %r44, 4;
	add.s64 	%rd45, %rd2, %rd300;
	@%p135 bra 	$L__BB1_119;
	ld.local.u32 	%r317, [%rd45+-4];
	setp.eq.s32 	%p136, %r317, 1;
	@%p136 bra 	$L__BB1_815;
	mov.b32 	%r318, 1;
	st.local.u32 	[%rd45+-4], %r318;
$L__BB1_119:
	ld.global.u32 	%r45, [%rd6+152];
	setp.eq.s32 	%p137, %r45, 0;
	mul.wide.s32 	%rd301, %r45, 4;
	add.s64 	%rd46, %rd2, %rd301;
	@%p137 bra 	$L__BB1_122;
	ld.local.u32 	%r319, [%rd46+-4];
	setp.eq.s32 	%p138, %r319, 1;
	@%p138 bra 	$L__BB1_815;
	mov.b32 	%r320, 1;
	st.local.u32 	[%rd46+-4], %r320;
$L__BB1_122:
	ld.global.u32 	%r46, [%rd6+156];
	setp.eq.s32 	%p139, %r46, 0;
	mul.wide.s32 	%rd302, %r46, 4;
	add.s64 	%rd47, %rd2, %rd302;
	@%p139 bra 	$L__BB1_125;
	ld.local.u32 	%r321, [%rd47+-4];
	setp.eq.s32 	%p140, %r321, 1;
	@%p140 bra 	$L__BB1_815;
	mov.b32 	%r322, 1;
	st.local.u32 	[%rd47+-4], %r322;
$L__BB1_125:
	ld.global.u32 	%r47, [%rd6+160];
	setp.eq.s32 	%p141, %r47, 0;
	mul.wide.s32 	%rd303, %r47, 4;
	add.s64 	%rd48, %rd2, %rd303;
	@%p141 bra 	$L__BB1_128;
	ld.local.u32 	%r323, [%rd48+-4];
	setp.eq.s32 	%p142, %r323, 1;
	@%p142 bra 	$L__BB1_815;
	mov.b32 	%r324, 1;
	st.local.u32 	[%rd48+-4], %r324;
$L__BB1_128:
	ld.global.u32 	%r48, [%rd6+164];
	setp.eq.s32 	%p143, %r48, 0;
	mul.wide.s32 	%rd304, %r48, 4;
	add.s64 	%rd49, %rd2, %rd304;
	@%p143 bra 	$L__BB1_131;
	ld.local.u32 	%r325, [%rd49+-4];
	setp.eq.s32 	%p144, %r325, 1;
	@%p144 bra 	$L__BB1_815;
	mov.b32 	%r326, 1;
	st.local.u32 	[%rd49+-4], %r326;
$L__BB1_131:
	ld.global.u32 	%r49, [%rd6+168];
	setp.eq.s32 	%p145, %r49, 0;
	mul.wide.s32 	%rd305, %r49, 4;
	add.s64 	%rd50, %rd2, %rd305;
	@%p145 bra 	$L__BB1_134;
	ld.local.u32 	%r327, [%rd50+-4];
	setp.eq.s32 	%p146, %r327, 1;
	@%p146 bra 	$L__BB1_815;
	mov.b32 	%r328, 1;
	st.local.u32 	[%rd50+-4], %r328;
$L__BB1_134:
	ld.global.u32 	%r50, [%rd6+172];
	setp.eq.s32 	%p147, %r50, 0;
	mul.wide.s32 	%rd306, %r50, 4;
	add.s64 	%rd51, %rd2, %rd306;
	@%p147 bra 	$L__BB1_137;
	ld.local.u32 	%r329, [%rd51+-4];
	setp.eq.s32 	%p148, %r329, 1;
	@%p148 bra 	$L__BB1_815;
	mov.b32 	%r330, 1;
	st.local.u32 	[%rd51+-4], %r330;
$L__BB1_137:
	ld.global.u32 	%r51, [%rd6+176];
	setp.eq.s32 	%p149, %r51, 0;
	mul.wide.s32 	%rd307, %r51, 4;
	add.s64 	%rd52, %rd2, %rd307;
	@%p149 bra 	$L__BB1_140;
	ld.local.u32 	%r331, [%rd52+-4];
	setp.eq.s32 	%p150, %r331, 1;
	@%p150 bra 	$L__BB1_815;
	mov.b32 	%r332, 1;
	st.local.u32 	[%rd52+-4], %r332;
$L__BB1_140:
	mov.b32 	%r333, 0;
	st.local.u32 	[%rd2], %r333;
	st.local.u32 	[%rd2+4], %r333;
	st.local.u32 	[%rd2+8], %r333;
	st.local.u32 	[%rd2+12], %r333;
	st.local.u32 	[%rd2+16], %r333;
	st.local.u32 	[%rd2+20], %r333;
	st.local.u32 	[%rd2+24], %r333;
	st.local.u32 	[%rd2+28], %r333;
	st.local.u32 	[%rd2+32], %r333;
	ld.global.u32 	%r52, [%rd6+180];
	setp.eq.s32 	%p151, %r52, 0;
	mul.wide.s32 	%rd308, %r52, 4;
	add.s64 	%rd53, %rd2, %rd308;
	@%p151 bra 	$L__BB1_143;
	ld.local.u32 	%r334, [%rd53+-4];
	setp.eq.s32 	%p152, %r334, 1;
	@%p152 bra 	$L__BB1_815;
	mov.b32 	%r335, 1;
	st.local.u32 	[%rd53+-4], %r335;
$L__BB1_143:
	ld.global.u32 	%r53, [%rd6+184];
	setp.eq.s32 	%p153, %r53, 0;
	mul.wide.s32 	%rd309, %r53, 4;
	add.s64 	%rd54, %rd2, %rd309;
	@%p153 bra 	$L__BB1_146;
	ld.local.u32 	%r336, [%rd54+-4];
	setp.eq.s32 	%p154, %r336, 1;
	@%p154 bra 	$L__BB1_815;
	mov.b32 	%r337, 1;
	st.local.u32 	[%rd54+-4], %r337;
$L__BB1_146:
	ld.global.u32 	%r54, [%rd6+188];
	setp.eq.s32 	%p155, %r54, 0;
	mul.wide.s32 	%rd310, %r54, 4;
	add.s64 	%rd55, %rd2, %rd310;
	@%p155 bra 	$L__BB1_149;
	ld.local.u32 	%r338, [%rd55+-4];
	setp.eq.s32 	%p156, %r338, 1;
	@%p156 bra 	$L__BB1_815;
	mov.b32 	%r339, 1;
	st.local.u32 	[%rd55+-4], %r339;
$L__BB1_149:
	ld.global.u32 	%r55, [%rd6+192];
	setp.eq.s32 	%p157, %r55, 0;
	mul.wide.s32 	%rd311, %r55, 4;
	add.s64 	%rd56, %rd2, %rd311;
	@%p157 bra 	$L__BB1_152;
	ld.local.u32 	%r340, [%rd56+-4];
	setp.eq.s32 	%p158, %r340, 1;
	@%p158 bra 	$L__BB1_815;
	mov.b32 	%r341, 1;
	st.local.u32 	[%rd56+-4], %r341;
$L__BB1_152:
	ld.global.u32 	%r56, [%rd6+196];
	setp.eq.s32 	%p159, %r56, 0;
	mul.wide.s32 	%rd312, %r56, 4;
	add.s64 	%rd57, %rd2, %rd312;
	@%p159 bra 	$L__BB1_155;
	ld.local.u32 	%r342, [%rd57+-4];
	setp.eq.s32 	%p160, %r342, 1;
	@%p160 bra 	$L__BB1_815;
	mov.b32 	%r343, 1;
	st.local.u32 	[%rd57+-4], %r343;
$L__BB1_155:
	ld.global.u32 	%r57, [%rd6+200];
	setp.eq.s32 	%p161, %r57, 0;
	mul.wide.s32 	%rd313, %r57, 4;
	add.s64 	%rd58, %rd2, %rd313;
	@%p161 bra 	$L__BB1_158;
	ld.local.u32 	%r344, [%rd58+-4];
	setp.eq.s32 	%p162, %r344, 1;
	@%p162 bra 	$L__BB1_815;
	mov.b32 	%r345, 1;
	st.local.u32 	[%rd58+-4], %r345;
$L__BB1_158:
	ld.global.u32 	%r58, [%rd6+204];
	setp.eq.s32 	%p163, %r58, 0;
	mul.wide.s32 	%rd314, %r58, 4;
	add.s64 	%rd59, %rd2, %rd314;
	@%p163 bra 	$L__BB1_161;
	ld.local.u32 	%r346, [%rd59+-4];
	setp.eq.s32 	%p164, %r346, 1;
	@%p164 bra 	$L__BB1_815;
	mov.b32 	%r347, 1;
	st.local.u32 	[%rd59+-4], %r347;
$L__BB1_161:
	ld.global.u32 	%r59, [%rd6+208];
	setp.eq.s32 	%p165, %r59, 0;
	mul.wide.s32 	%rd315, %r59, 4;
	add.s64 	%rd60, %rd2, %rd315;
	@%p165 bra 	$L__BB1_164;
	ld.local.u32 	%r348, [%rd60+-4];
	setp.eq.s32 	%p166, %r348, 1;
	@%p166 bra 	$L__BB1_815;
	mov.b32 	%r349, 1;
	st.local.u32 	[%rd60+-4], %r349;
$L__BB1_164:
	ld.global.u32 	%r60, [%rd6+212];
	setp.eq.s32 	%p167, %r60, 0;
	mul.wide.s32 	%rd316, %r60, 4;
	add.s64 	%rd61, %rd2, %rd316;
	@%p167 bra 	$L__BB1_167;
	ld.local.u32 	%r350, [%rd61+-4];
	setp.eq.s32 	%p168, %r350, 1;
	@%p168 bra 	$L__BB1_815;
	mov.b32 	%r351, 1;
	st.local.u32 	[%rd61+-4], %r351;
$L__BB1_167:
	mov.b32 	%r352, 0;
	st.local.u32 	[%rd2], %r352;
	st.local.u32 	[%rd2+4], %r352;
	st.local.u32 	[%rd2+8], %r352;
	st.local.u32 	[%rd2+12], %r352;
	st.local.u32 	[%rd2+16], %r352;
	st.local.u32 	[%rd2+20], %r352;
	st.local.u32 	[%rd2+24], %r352;
	st.local.u32 	[%rd2+28], %r352;
	st.local.u32 	[%rd2+32], %r352;
	ld.global.u32 	%r61, [%rd6+216];
	setp.eq.s32 	%p169, %r61, 0;
	mul.wide.s32 	%rd317, %r61, 4;
	add.s64 	%rd62, %rd2, %rd317;
	@%p169 bra 	$L__BB1_170;
	ld.local.u32 	%r353, [%rd62+-4];
	setp.eq.s32 	%p170, %r353, 1;
	@%p170 bra 	$L__BB1_815;
	mov.b32 	%r354, 1;
	st.local.u32 	[%rd62+-4], %r354;
$L__BB1_170:
	ld.global.u32 	%r62, [%rd6+220];
	setp.eq.s32 	%p171, %r62, 0;
	mul.wide.s32 	%rd318, %r62, 4;
	add.s64 	%rd63, %rd2, %rd318;
	@%p171 bra 	$L__BB1_173;
	ld.local.u32 	%r355, [%rd63+-4];
	setp.eq.s32 	%p172, %r355, 1;
	@%p172 bra 	$L__BB1_815;
	mov.b32 	%r356, 1;
	st.local.u32 	[%rd63+-4], %r356;
$L__BB1_173:
	ld.global.u32 	%r63, [%rd6+224];
	setp.eq.s32 	%p173, %r63, 0;
	mul.wide.s32 	%rd319, %r63, 4;
	add.s64 	%rd64, %rd2, %rd319;
	@%p173 bra 	$L__BB1_176;
	ld.local.u32 	%r357, [%rd64+-4];
	setp.eq.s32 	%p174, %r357, 1;
	@%p174 bra 	$L__BB1_815;
	mov.b32 	%r358, 1;
	st.local.u32 	[%rd64+-4], %r358;
$L__BB1_176:
	ld.global.u32 	%r64, [%rd6+228];
	setp.eq.s32 	%p175, %r64, 0;
	mul.wide.s32 	%rd320, %r64, 4;
	add.s64 	%rd65, %rd2, %rd320;
	@%p175 bra 	$L__BB1_179;
	ld.local.u32 	%r359, [%rd65+-4];
	setp.eq.s32 	%p176, %r359, 1;
	@%p176 bra 	$L__BB1_815;
	mov.b32 	%r360, 1;
	st.local.u32 	[%rd65+-4], %r360;
$L__BB1_179:
	ld.global.u32 	%r65, [%rd6+232];
	setp.eq.s32 	%p177, %r65, 0;
	mul.wide.s32 	%rd321, %r65, 4;
	add.s64 	%rd66, %rd2, %rd321;
	@%p177 bra 	$L__BB1_182;
	ld.local.u32 	%r361, [%rd66+-4];
	setp.eq.s32 	%p178, %r361, 1;
	@%p178 bra 	$L__BB1_815;
	mov.b32 	%r362, 1;
	st.local.u32 	[%rd66+-4], %r362;
$L__BB1_182:
	ld.global.u32 	%r66, [%rd6+236];
	setp.eq.s32 	%p179, %r66, 0;
	mul.wide.s32 	%rd322, %r66, 4;
	add.s64 	%rd67, %rd2, %rd322;
	@%p179 bra 	$L__BB1_185;
	ld.local.u32 	%r363, [%rd67+-4];
	setp.eq.s32 	%p180, %r363, 1;
	@%p180 bra 	$L__BB1_815;
	mov.b32 	%r364, 1;
	st.local.u32 	[%rd67+-4], %r364;
$L__BB1_185:
	ld.global.u32 	%r67, [%rd6+240];
	setp.eq.s32 	%p181, %r67, 0;
	mul.wide.s32 	%rd323, %r67, 4;
	add.s64 	%rd68, %rd2, %rd323;
	@%p181 bra 	$L__BB1_188;
	ld.local.u32 	%r365, [%rd68+-4];
	setp.eq.s32 	%p182, %r365, 1;
	@%p182 bra 	$L__BB1_815;
	mov.b32 	%r366, 1;
	st.local.u32 	[%rd68+-4], %r366;
$L__BB1_188:
	ld.global.u32 	%r68, [%rd6+244];
	setp.eq.s32 	%p183, %r68, 0;
	mul.wide.s32 	%rd324, %r68, 4;
	add.s64 	%rd69, %rd2, %rd324;
	@%p183 bra 	$L__BB1_191;
	ld.local.u32 	%r367, [%rd69+-4];
	setp.eq.s32 	%p184, %r367, 1;
	@%p184 bra 	$L__BB1_815;
	mov.b32 	%r368, 1;
	st.local.u32 	[%rd69+-4], %r368;
$L__BB1_191:
	ld.global.u32 	%r69, [%rd6+248];
	setp.eq.s32 	%p185, %r69, 0;
	mul.wide.s32 	%rd325, %r69, 4;
	add.s64 	%rd70, %rd2, %rd325;
	@%p185 bra 	$L__BB1_194;
	ld.local.u32 	%r369, [%rd70+-4];
	setp.eq.s32 	%p186, %r369, 1;
	@%p186 bra 	$L__BB1_815;
	mov.b32 	%r370, 1;
	st.local.u32 	[%rd70+-4], %r370;
$L__BB1_194:
	mov.b32 	%r371, 0;
	st.local.u32 	[%rd2], %r371;
	st.local.u32 	[%rd2+4], %r371;
	st.local.u32 	[%rd2+8], %r371;
	st.local.u32 	[%rd2+12], %r371;
	st.local.u32 	[%rd2+16], %r371;
	st.local.u32 	[%rd2+20], %r371;
	st.local.u32 	[%rd2+24], %r371;
	st.local.u32 	[%rd2+28], %r371;
	st.local.u32 	[%rd2+32], %r371;
	ld.global.u32 	%r70, [%rd6+252];
	setp.eq.s32 	%p187, %r70, 0;
	mul.wide.s32 	%rd326, %r70, 4;
	add.s64 	%rd71, %rd2, %rd326;
	@%p187 bra 	$L__BB1_197;
	ld.local.u32 	%r372, [%rd71+-4];
	setp.eq.s32 	%p188, %r372, 1;
	@%p188 bra 	$L__BB1_815;
	mov.b32 	%r373, 1;
	st.local.u32 	[%rd71+-4], %r373;
$L__BB1_197:
	ld.global.u32 	%r71, [%rd6+256];
	setp.eq.s32 	%p189, %r71, 0;
	mul.wide.s32 	%rd327, %r71, 4;
	add.s64 	%rd72, %rd2, %rd327;
	@%p189 bra 	$L__BB1_200;
	ld.local.u32 	%r374, [%rd72+-4];
	setp.eq.s32 	%p190, %r374, 1;
	@%p190 bra 	$L__BB1_815;
	mov.b32 	%r375, 1;
	st.local.u32 	[%rd72+-4], %r375;
$L__BB1_200:
	ld.global.u32 	%r72, [%rd6+260];
	setp.eq.s32 	%p191, %r72, 0;
	mul.wide.s32 	%rd328, %r72, 4;
	add.s64 	%rd73, %rd2, %rd328;
	@%p191 bra 	$L__BB1_203;
	ld.local.u32 	%r376, [%rd73+-4];
	setp.eq.s32 	%p192, %r376, 1;
	@%p192 bra 	$L__BB1_815;
	mov.b32 	%r377, 1;
	st.local.u32 	[%rd73+-4], %r377;
$L__BB1_203:
	ld.global.u32 	%r73, [%rd6+264];
	setp.eq.s32 	%p193, %r73, 0;
	mul.wide.s32 	%rd329, %r73, 4;
	add.s64 	%rd74, %rd2, %rd329;
	@%p193 bra 	$L__BB1_206;
	ld.local.u32 	%r378, [%rd74+-4];
	setp.eq.s32 	%p194, %r378, 1;
	@%p194 bra 	$L__BB1_815;
	mov.b32 	%r379, 1;
	st.local.u32 	[%rd74+-4], %r379;
$L__BB1_206:
	ld.global.u32 	%r74, [%rd6+268];
	setp.eq.s32 	%p195, %r74, 0;
	mul.wide.s32 	%rd330, %r74, 4;
	add.s64 	%rd75, %rd2, %rd330;
	@%p195 bra 	$L__BB1_209;
	ld.local.u32 	%r380, [%rd75+-4];
	setp.eq.s32 	%p196, %r380, 1;
	@%p196 bra 	$L__BB1_815;
	mov.b32 	%r381, 1;
	st.local.u32 	[%rd75+-4], %r381;
$L__BB1_209:
	ld.global.u32 	%r75, [%rd6+272];
	setp.eq.s32 	%p197, %r75, 0;
	mul.wide.s32 	%rd331, %r75, 4;
	add.s64 	%rd76, %rd2, %rd331;
	@%p197 bra 	$L__BB1_212;
	ld.local.u32 	%r382, [%rd76+-4];
	setp.eq.s32 	%p198, %r382, 1;
	@%p198 bra 	$L__BB1_815;
	mov.b32 	%r383, 1;
	st.local.u32 	[%rd76+-4], %r383;
$L__BB1_212:
	ld.global.u32 	%r76, [%rd6+276];
	setp.eq.s32 	%p199, %r76, 0;
	mul.wide.s32 	%rd332, %r76, 4;
	add.s64 	%rd77, %rd2, %rd332;
	@%p199 bra 	$L__BB1_215;
	ld.local.u32 	%r384, [%rd77+-4];
	setp.eq.s32 	%p200, %r384, 1;
	@%p200 bra 	$L__BB1_815;
	mov.b32 	%r385, 1;
	st.local.u32 	[%rd77+-4], %r385;
$L__BB1_215:
	ld.global.u32 	%r77, [%rd6+280];
	setp.eq.s32 	%p201, %r77, 0;
	mul.wide.s32 	%rd333, %r77, 4;
	add.s64 	%rd78, %rd2, %rd333;
	@%p201 bra 	$L__BB1_218;
	ld.local.u32 	%r386, [%rd78+-4];
	setp.eq.s32 	%p202, %r386, 1;
	@%p202 bra 	$L__BB1_815;
	mov.b32 	%r387, 1;
	st.local.u32 	[%rd78+-4], %r387;
$L__BB1_218:
	ld.global.u32 	%r78, [%rd6+284];
	setp.eq.s32 	%p203, %r78, 0;
	mul.wide.s32 	%rd334, %r78, 4;
	add.s64 	%rd79, %rd2, %rd334;
	@%p203 bra 	$L__BB1_221;
	ld.local.u32 	%r388, [%rd79+-4];
	setp.eq.s32 	%p204, %r388, 1;
	@%p204 bra 	$L__BB1_815;
	mov.b32 	%r389, 1;
	st.local.u32 	[%rd79+-4], %r389;
$L__BB1_221:
	mov.b32 	%r390, 0;
	st.local.u32 	[%rd2], %r390;
	st.local.u32 	[%rd2+4], %r390;
	st.local.u32 	[%rd2+8], %r390;
	st.local.u32 	[%rd2+12], %r390;
	st.local.u32 	[%rd2+16], %r390;
	st.local.u32 	[%rd2+20], %r390;
	st.local.u32 	[%rd2+24], %r390;
	st.local.u32 	[%rd2+28], %r390;
	st.local.u32 	[%rd2+32], %r390;
	ld.global.u32 	%r79, [%rd6+288];
	setp.eq.s32 	%p205, %r79, 0;
	mul.wide.s32 	%rd335, %r79, 4;
	add.s64 	%rd80, %rd2, %rd335;
	@%p205 bra 	$L__BB1_224;
	ld.local.u32 	%r391, [%rd80+-4];
	setp.eq.s32 	%p206, %r391, 1;
	@%p206 bra 	$L__BB1_815;
	mov.b32 	%r392, 1;
	st.local.u32 	[%rd80+-4], %r392;
$L__BB1_224:
	ld.global.u32 	%r80, [%rd6+292];
	setp.eq.s32 	%p207, %r80, 0;
	mul.wide.s32 	%rd336, %r80, 4;
	add.s64 	%rd81, %rd2, %rd336;
	@%p207 bra 	$L__BB1_227;
	ld.local.u32 	%r393, [%rd81+-4];
	setp.eq.s32 	%p208, %r393, 1;
	@%p208 bra 	$L__BB1_815;
	mov.b32 	%r394, 1;
	st.local.u32 	[%rd81+-4], %r394;
$L__BB1_227:
	ld.global.u32 	%r81, [%rd6+296];
	setp.eq.s32 	%p209, %r81, 0;
	mul.wide.s32 	%rd337, %r81, 4;
	add.s64 	%rd82, %rd2, %rd337;
	@%p209 bra 	$L__BB1_230;
	ld.local.u32 	%r395, [%rd82+-4];
	setp.eq.s32 	%p210, %r395, 1;
	@%p210 bra 	$L__BB1_815;
	mov.b32 	%r396, 1;
	st.local.u32 	[%rd82+-4], %r396;
$L__BB1_230:
	ld.global.u32 	%r82, [%rd6+300];
	setp.eq.s32 	%p211, %r82, 0;
	mul.wide.s32 	%rd338, %r82, 4;
	add.s64 	%rd83, %rd2, %rd338;
	@%p211 bra 	$L__BB1_233;
	ld.local.u32 	%r397, [%rd83+-4];
	setp.eq.s32 	%p212, %r397, 1;
	@%p212 bra 	$L__BB1_815;
	mov.b32 	%r398, 1;
	st.local.u32 	[%rd83+-4], %r398;
$L__BB1_233:
	ld.global.u32 	%r83, [%rd6+304];
	setp.eq.s32 	%p213, %r83, 0;
	mul.wide.s32 	%rd339, %r83, 4;
	add.s64 	%rd84, %rd2, %rd339;
	@%p213 bra 	$L__BB1_236;
	ld.local.u32 	%r399, [%rd84+-4];
	setp.eq.s32 	%p214, %r399, 1;
	@%p214 bra 	$L__BB1_815;
	mov.b32 	%r400, 1;
	st.local.u32 	[%rd84+-4], %r400;
$L__BB1_236:
	ld.global.u32 	%r84, [%rd6+308];
	setp.eq.s32 	%p215, %r84, 0;
	mul.wide.s32 	%rd340, %r84, 4;
	add.s64 	%rd85, %rd2, %rd340;
	@%p215 bra 	$L__BB1_239;
	ld.local.u32 	%r401, [%rd85+-4];
	setp.eq.s32 	%p216, %r401, 1;
	@%p216 bra 	$L__BB1_815;
	mov.b32 	%r402, 1;
	st.local.u32 	[%rd85+-4], %r402;
$L__BB1_239:
	ld.global.u32 	%r85, [%rd6+312];
	setp.eq.s32 	%p217, %r85, 0;
	mul.wide.s32 	%rd341, %r85, 4;
	add.s64 	%rd86, %rd2, %rd341;
	@%p217 bra 	$L__BB1_242;
	ld.local.u32 	%r403, [%rd86+-4];
	setp.eq.s32 	%p218, %r403, 1;
	@%p218 bra 	$L__BB1_815;
	mov.b32 	%r404, 1;
	st.local.u32 	[%rd86+-4], %r404;
$L__BB1_242:
	ld.global.u32 	%r86, [%rd6+316];
	setp.eq.s32 	%p219, %r86, 0;
	mul.wide.s32 	%rd342, %r86, 4;
	add.s64 	%rd87, %rd2, %rd342;
	@%p219 bra 	$L__BB1_245;
	ld.local.u32 	%r405, [%rd87+-4];
	setp.eq.s32 	%p220, %r405, 1;
	@%p220 bra 	$L__BB1_815;
	mov.b32 	%r406, 1;
	st.local.u32 	[%rd87+-4], %r406;
$L__BB1_245:
	ld.global.u32 	%r87, [%rd6+320];
	setp.eq.s32 	%p221, %r87, 0;
	mul.wide.s32 	%rd343, %r87, 4;
	add.s64 	%rd88, %rd2, %rd343;
	@%p221 bra 	$L__BB1_248;
	ld.local.u32 	%r407, [%rd88+-4];
	setp.eq.s32 	%p222, %r407, 1;
	@%p222 bra 	$L__BB1_815;
	mov.b32 	%r408, 1;
	st.local.u32 	[%rd88+-4], %r408;
$L__BB1_248:
	setp.eq.s32 	%p223, %r7, 0;
	mov.b32 	%r409, 0;
	st.local.u32 	[%rd2], %r409;
	st.local.u32 	[%rd2+4], %r409;
	st.local.u32 	[%rd2+8], %r409;
	st.local.u32 	[%rd2+12], %r409;
	st.local.u32 	[%rd2+16], %r409;
	st.local.u32 	[%rd2+20], %r409;
	st.local.u32 	[%rd2+24], %r409;
	st.local.u32 	[%rd2+28], %r409;
	st.local.u32 	[%rd2+32], %r409;
	@%p223 bra 	$L__BB1_251;
	ld.local.u32 	%r410, [%rd8+-4];
	setp.eq.s32 	%p224, %r410, 1;
	@%p224 bra 	$L__BB1_815;
	mov.b32 	%r411, 1;
	st.local.u32 	[%rd8+-4], %r411;
$L__BB1_251:
	setp.eq.s32 	%p225, %r16, 0;
	@%p225 bra 	$L__BB1_254;
	ld.local.u32 	%r412, [%rd17+-4];
	setp.eq.s32 	%p226, %r412, 1;
	@%p226 bra 	$L__BB1_815;
	mov.b32 	%r413, 1;
	st.local.u32 	[%rd17+-4], %r413;
$L__BB1_254:
	setp.eq.s32 	%p227, %r25, 0;
	@%p227 bra 	$L__BB1_257;
	ld.local.u32 	%r414, [%rd26+-4];
	setp.eq.s32 	%p228, %r414, 1;
	@%p228 bra 	$L__BB1_815;
	mov.b32 	%r415, 1;
	st.local.u32 	[%rd26+-4], %r415;
$L__BB1_257:
	setp.eq.s32 	%p229, %r34, 0;
	@%p229 bra 	$L__BB1_260;
	ld.local.u32 	%r416, [%rd35+-4];
	setp.eq.s32 	%p230, %r416, 1;
	@%p230 bra 	$L__BB1_815;
	mov.b32 	%r417, 1;
	st.local.u32 	[%rd35+-4], %r417;
$L__BB1_260:
	@%p133 bra 	$L__BB1_263;
	ld.local.u32 	%r418, [%rd44+-4];
	setp.eq.s32 	%p232, %r418, 1;
	@%p232 bra 	$L__BB1_815;
	mov.b32 	%r419, 1;
	st.local.u32 	[%rd44+-4], %r419;
$L__BB1_263:
	@%p151 bra 	$L__BB1_266;
	ld.local.u32 	%r420, [%rd53+-4];
	setp.eq.s32 	%p234, %r420, 1;
	@%p234 bra 	$L__BB1_815;
	mov.b32 	%r421, 1;
	st.local.u32 	[%rd53+-4], %r421;
$L__BB1_266:
	@%p169 bra 	$L__BB1_269;
	ld.local.u32 	%r422, [%rd62+-4];
	setp.eq.s32 	%p236, %r422, 1;
	@%p236 bra 	$L__BB1_815;
	mov.b32 	%r423, 1;
	st.local.u32 	[%rd62+-4], %r423;
$L__BB1_269:
	@%p187 bra 	$L__BB1_272;
	ld.local.u32 	%r424, [%rd71+-4];
	setp.eq.s32 	%p238, %r424, 1;
	@%p238 bra 	$L__BB1_815;
	mov.b32 	%r425, 1;
	st.local.u32 	[%rd71+-4], %r425;
$L__BB1_272:
	@%p205 bra 	$L__BB1_275;
	ld.local.u32 	%r426, [%rd80+-4];
	setp.eq.s32 	%p240, %r426, 1;
	@%p240 bra 	$L__BB1_815;
	mov.b32 	%r427, 1;
	st.local.u32 	[%rd80+-4], %r427;
$L__BB1_275:
	setp.eq.s32 	%p241, %r8, 0;
	mov.b32 	%r428, 0;
	st.local.u32 	[%rd2], %r428;
	st.local.u32 	[%rd2+4], %r428;
	st.local.u32 	[%rd2+8], %r428;
	st.local.u32 	[%rd2+12], %r428;
	st.local.u32 	[%rd2+16], %r428;
	st.local.u32 	[%rd2+20], %r428;
	st.local.u32 	[%rd2+24], %r428;
	st.local.u32 	[%rd2+28], %r428;
	st.local.u32 	[%rd2+32], %r428;
	@%p241 bra 	$L__BB1_278;
	ld.local.u32 	%r429, [%rd9+-4];
	setp.eq.s32 	%p242, %r429, 1;
	@%p242 bra 	$L__BB1_815;
	mov.b32 	%r430, 1;
	st.local.u32 	[%rd9+-4], %r430;
$L__BB1_278:
	setp.eq.s32 	%p243, %r17, 0;
	@%p243 bra 	$L__BB1_281;
	ld.local.u32 	%r431, [%rd18+-4];
	setp.eq.s32 	%p244, %r431, 1;
	@%p244 bra 	$L__BB1_815;
	mov.b32 	%r432, 1;
	st.local.u32 	[%rd18+-4], %r432;
$L__BB1_281:
	setp.eq.s32 	%p245, %r26, 0;
	@%p245 bra 	$L__BB1_284;
	ld.local.u32 	%r433, [%rd27+-4];
	setp.eq.s32 	%p246, %r433, 1;
	@%p246 bra 	$L__BB1_815;
	mov.b32 	%r434, 1;
	st.local.u32 	[%rd27+-4], %r434;
$L__BB1_284:
	setp.eq.s32 	%p247, %r35, 0;
	@%p247 bra 	$L__BB1_287;
	ld.local.u32 	%r435, [%rd36+-4];
	setp.eq.s32 	%p248, %r435, 1;
	@%p248 bra 	$L__BB1_815;
	mov.b32 	%r436, 1;
	st.local.u32 	[%rd36+-4], %r436;
$L__BB1_287:
	@%p135 bra 	$L__BB1_290;
	ld.local.u32 	%r437, [%rd45+-4];
	setp.eq.s32 	%p250, %r437, 1;
	@%p250 bra 	$L__BB1_815;
	mov.b32 	%r438, 1;
	st.local.u32 	[%rd45+-4], %r438;
$L__BB1_290:
	setp.eq.s32 	%p251, %r53, 0;
	@%p251 bra 	$L__BB1_293;
	ld.local.u32 	%r439, [%rd54+-4];
	setp.eq.s32 	%p252, %r439, 1;
	@%p252 bra 	$L__BB1_815;
	mov.b32 	%r440, 1;
	st.local.u32 	[%rd54+-4], %r440;
$L__BB1_293:
	setp.eq.s32 	%p253, %r62, 0;
	@%p253 bra 	$L__BB1_296;
	ld.local.u32 	%r441, [%rd63+-4];
	setp.eq.s32 	%p254, %r441, 1;
	@%p254 bra 	$L__BB1_815;
	mov.b32 	%r442, 1;
	st.local.u32 	[%rd63+-4], %r442;
$L__BB1_296:
	setp.eq.s32 	%p255, %r71, 0;
	@%p255 bra 	$L__BB1_299;
	ld.local.u32 	%r443, [%rd72+-4];
	setp.eq.s32 	%p256, %r443, 1;
	@%p256 bra 	$L__BB1_815;
	mov.b32 	%r444, 1;
	st.local.u32 	[%rd72+-4], %r444;
$L__BB1_299:
	setp.eq.s32 	%p257, %r80, 0;
	@%p257 bra 	$L__BB1_302;
	ld.local.u32 	%r445, [%rd81+-4];
	setp.eq.s32 	%p258, %r445, 1;
	@%p258 bra 	$L__BB1_815;
	mov.b32 	%r446, 1;
	st.local.u32 	[%rd81+-4], %r446;
$L__BB1_302:
	setp.eq.s32 	%p259, %r9, 0;
	mov.b32 	%r447, 0;
	st.local.u32 	[%rd2], %r447;
	st.local.u32 	[%rd2+4], %r447;
	st.local.u32 	[%rd2+8], %r447;
	st.local.u32 	[%rd2+12], %r447;
	st.local.u32 	[%rd2+16], %r447;
	st.local.u32 	[%rd2+20], %r447;
	st.local.u32 	[%rd2+24], %r447;
	st.local.u32 	[%rd2+28], %r447;
	st.local.u32 	[%rd2+32], %r447;
	@%p259 bra 	$L__BB1_305;
	ld.local.u32 	%r448, [%rd10+-4];
	setp.eq.s32 	%p260, %r448, 1;
	@%p260 bra 	$L__BB1_815;
	mov.b32 	%r449, 1;
	st.local.u32 	[%rd10+-4], %r449;
$L__BB1_305:
	setp.eq.s32 	%p261, %r18, 0;
	@%p261 bra 	$L__BB1_308;
	ld.local.u32 	%r450, [%rd19+-4];
	setp.eq.s32 	%p262, %r450, 1;
	@%p262 bra 	$L__BB1_815;
	mov.b32 	%r451, 1;
	st.local.u32 	[%rd19+-4], %r451;
$L__BB1_308:
	setp.eq.s32 	%p263, %r27, 0;
	@%p263 bra 	$L__BB1_311;
	ld.local.u32 	%r452, [%rd28+-4];
	setp.eq.s32 	%p264, %r452, 1;
	@%p264 bra 	$L__BB1_815;
	mov.b32 	%r453, 1;
	st.local.u32 	[%rd28+-4], %r453;
$L__BB1_311:
	setp.eq.s32 	%p265, %r36, 0;
	@%p265 bra 	$L__BB1_314;
	ld.local.u32 	%r454, [%rd37+-4];
	setp.eq.s32 	%p266, %r454, 1;
	@%p266 bra 	$L__BB1_815;
	mov.b32 	%r455, 1;
	st.local.u32 	[%rd37+-4], %r455;
$L__BB1_314:
	setp.eq.s32 	%p267, %r45, 0;
	@%p267 bra 	$L__BB1_317;
	ld.local.u32 	%r456, [%rd46+-4];
	setp.eq.s32 	%p268, %r456, 1;
	@%p268 bra 	$L__BB1_815;
	mov.b32 	%r457, 1;
	st.local.u32 	[%rd46+-4], %r457;
$L__BB1_317:
	setp.eq.s32 	%p269, %r54, 0;
	@%p269 bra 	$L__BB1_320;
	ld.local.u32 	%r458, [%rd55+-4];
	setp.eq.s32 	%p270, %r458, 1;
	@%p270 bra 	$L__BB1_815;
	mov.b32 	%r459, 1;
	st.local.u32 	[%rd55+-4], %r459;
$L__BB1_320:
	setp.eq.s32 	%p271, %r63, 0;
	@%p271 bra 	$L__BB1_323;
	ld.local.u32 	%r460, [%rd64+-4];
	setp.eq.s32 	%p272, %r460, 1;
	@%p272 bra 	$L__BB1_815;
	mov.b32 	%r461, 1;
	st.local.u32 	[%rd64+-4], %r461;
$L__BB1_323:
	setp.eq.s32 	%p273, %r72, 0;
	@%p273 bra 	$L__BB1_326;
	ld.local.u32 	%r462, [%rd73+-4];
	setp.eq.s32 	%p274, %r462, 1;
	@%p274 bra 	$L__BB1_815;
	mov.b32 	%r463, 1;
	st.local.u32 	[%rd73+-4], %r463;
$L__BB1_326:
	setp.eq.s32 	%p275, %r81, 0;
	@%p275 bra 	$L__BB1_329;
	ld.local.u32 	%r464, [%rd82+-4];
	setp.eq.s32 	%p276, %r464, 1;
	@%p276 bra 	$L__BB1_815;
	mov.b32 	%r465, 1;
	st.local.u32 	[%rd82+-4], %r465;
$L__BB1_329:
	setp.eq.s32 	%p277, %r10, 0;
	mov.b32 	%r466, 0;
	st.local.u32 	[%rd2], %r466;
	st.local.u32 	[%rd2+4], %r466;
	st.local.u32 	[%rd2+8], %r466;
	st.local.u32 	[%rd2+12], %r466;
	st.local.u32 	[%rd2+16], %r466;
	st.local.u32 	[%rd2+20], %r466;
	st.local.u32 	[%rd2+24], %r466;
	st.local.u32 	[%rd2+28], %r466;
	st.local.u32 	[%rd2+32], %r466;
	@%p277 bra 	$L__BB1_332;
	ld.local.u32 	%r467, [%rd11+-4];
	setp.eq.s32 	%p278, %r467, 1;
	@%p278 bra 	$L__BB1_815;
	mov.b32 	%r468, 1;
	st.local.u32 	[%rd11+-4], %r468;
$L__BB1_332:
	setp.eq.s32 	%p279, %r19, 0;
	@%p279 bra 	$L__BB1_335;
	ld.local.u32 	%r469, [%rd20+-4];
	setp.eq.s32 	%p280, %r469, 1;
	@%p280 bra 	$L__BB1_815;
	mov.b32 	%r470, 1;
	st.local.u32 	[%rd20+-4], %r470;
$L__BB1_335:
	setp.eq.s32 	%p281, %r28, 0;
	@%p281 bra 	$L__BB1_338;
	ld.local.u32 	%r471, [%rd29+-4];
	setp.eq.s32 	%p282, %r471, 1;
	@%p282 bra 	$L__BB1_815;
	mov.b32 	%r472, 1;
	st.local.u32 	[%rd29+-4], %r472;
$L__BB1_338:
	setp.eq.s32 	%p283, %r37, 0;
	@%p283 bra 	$L__BB1_341;
	ld.local.u32 	%r473, [%rd38+-4];
	setp.eq.s32 	%p284, %r473, 1;
	@%p284 bra 	$L__BB1_815;
	mov.b32 	%r474, 1;
	st.local.u32 	[%rd38+-4], %r474;
$L__BB1_341:
	setp.eq.s32 	%p285, %r46, 0;
	@%p285 bra 	$L__BB1_344;
	ld.local.u32 	%r475, [%rd47+-4];
	setp.eq.s32 	%p286, %r475, 1;
	@%p286 bra 	$L__BB1_815;
	mov.b32 	%r476, 1;
	st.local.u32 	[%rd47+-4], %r476;
$L__BB1_344:
	setp.eq.s32 	%p287, %r55, 0;
	@%p287 bra 	$L__BB1_347;
	ld.local.u32 	%r477, [%rd56+-4];
	setp.eq.s32 	%p288, %r477, 1;
	@%p288 bra 	$L__BB1_815;
	mov.b32 	%r478, 1;
	st.local.u32 	[%rd56+-4], %r478;
$L__BB1_347:
	setp.eq.s32 	%p289, %r64, 0;
	@%p289 bra 	$L__BB1_350;
	ld.local.u32 	%r479, [%rd65+-4];
	setp.eq.s32 	%p290, %r479, 1;
	@%p290 bra 	$L__BB1_815;
	mov.b32 	%r480, 1;
	st.local.u32 	[%rd65+-4], %r480;
$L__BB1_350:
	setp.eq.s32 	%p291, %r73, 0;
	@%p291 bra 	$L__BB1_353;
	ld.local.u32 	%r481, [%rd74+-4];
	setp.eq.s32 	%p292, %r481, 1;
	@%p292 bra 	$L__BB1_815;
	mov.b32 	%r482, 1;
	st.local.u32 	[%rd74+-4], %r482;
$L__BB1_353:
	setp.eq.s32 	%p293, %r82, 0;
	@%p293 bra 	$L__BB1_356;
	ld.local.u32 	%r483, [%rd83+-4];
	setp.eq.s32 	%p294, %r483, 1;
	@%p294 bra 	$L__BB1_815;
	mov.b32 	%r484, 1;
	st.local.u32 	[%rd83+-4], %r484;
$L__BB1_356:
	setp.eq.s32 	%p295, %r11, 0;
	mov.b32 	%r485, 0;
	st.local.u32 	[%rd2], %r485;
	st.local.u32 	[%rd2+4], %r485;
	st.local.u32 	[%rd2+8], %r485;
	st.local.u32 	[%rd2+12], %r485;
	st.local.u32 	[%rd2+16], %r485;
	st.local.u32 	[%rd2+20], %r485;
	st.local.u32 	[%rd2+24], %r485;
	st.local.u32 	[%rd2+28], %r485;
	st.local.u32 	[%rd2+32], %r485;
	@%p295 bra 	$L__BB1_359;
	ld.local.u32 	%r486, [%rd12+-4];
	setp.eq.s32 	%p296, %r486, 1;
	@%p296 bra 	$L__BB1_815;
	mov.b32 	%r487, 1;
	st.local.u32 	[%rd12+-4], %r487;
$L__BB1_359:
	setp.eq.s32 	%p297, %r20, 0;
	@%p297 bra 	$L__BB1_362;
	ld.local.u32 	%r488, [%rd21+-4];
	setp.eq.s32 	%p298, %r488, 1;
	@%p298 bra 	$L__BB1_815;
	mov.b32 	%r489, 1;
	st.local.u32 	[%rd21+-4], %r489;
$L__BB1_362:
	setp.eq.s32 	%p299, %r29, 0;
	@%p299 bra 	$L__BB1_365;
	ld.local.u32 	%r490, [%rd30+-4];
	setp.eq.s32 	%p300, %r490, 1;
	@%p300 bra 	$L__BB1_815;
	mov.b32 	%r491, 1;
	st.local.u32 	[%rd30+-4], %r491;
$L__BB1_365:
	setp.eq.s32 	%p301, %r38, 0;
	@%p301 bra 	$L__BB1_368;
	ld.local.u32 	%r492, [%rd39+-4];
	setp.eq.s32 	%p302, %r492, 1;
	@%p302 bra 	$L__BB1_815;
	mov.b32 	%r493, 1;
	st.local.u32 	[%rd39+-4], %r493;
$L__BB1_368:
	setp.eq.s32 	%p303, %r47, 0;
	@%p303 bra 	$L__BB1_371;
	ld.local.u32 	%r494, [%rd48+-4];
	setp.eq.s32 	%p304, %r494, 1;
	@%p304 bra 	$L__BB1_815;
	mov.b32 	%r495, 1;
	st.local.u32 	[%rd48+-4], %r495;
$L__BB1_371:
	setp.eq.s32 	%p305, %r56, 0;
	@%p305 bra 	$L__BB1_374;
	ld.local.u32 	%r496, [%rd57+-4];
	setp.eq.s32 	%p306, %r496, 1;
	@%p306 bra 	$L__BB1_815;
	mov.b32 	%r497, 1;
	st.local.u32 	[%rd57+-4], %r497;
$L__BB1_374:
	setp.eq.s32 	%p307, %r65, 0;
	@%p307 bra 	$L__BB1_377;
	ld.local.u32 	%r498, [%rd66+-4];
	setp.eq.s32 	%p308, %r498, 1;
	@%p308 bra 	$L__BB1_815;
	mov.b32 	%r499, 1;
	st.local.u32 	[%rd66+-4], %r499;
$L__BB1_377:
	setp.eq.s32 	%p309, %r74, 0;
	@%p309 bra 	$L__BB1_380;
	ld.local.u32 	%r500, [%rd75+-4];
	setp.eq.s32 	%p310, %r500, 1;
	@%p310 bra 	$L__BB1_815;
	mov.b32 	%r501, 1;
	st.local.u32 	[%rd75+-4], %r501;
$L__BB1_380:
	setp.eq.s32 	%p311, %r83, 0;
	@%p311 bra 	$L__BB1_383;
	ld.local.u32 	%r502, [%rd84+-4];
	setp.eq.s32 	%p312, %r502, 1;
	@%p312 bra 	$L__BB1_815;
	mov.b32 	%r503, 1;
	st.local.u32 	[%rd84+-4], %r503;
$L__BB1_383:
	setp.eq.s32 	%p313, %r12, 0;
	mov.b32 	%r504, 0;
	st.local.u32 	[%rd2], %r504;
	st.local.u32 	[%rd2+4], %r504;
	st.local.u32 	[%rd2+8], %r504;
	st.local.u32 	[%rd2+12], %r504;
	st.local.u32 	[%rd2+16], %r504;
	st.local.u32 	[%rd2+20], %r504;
	st.local.u32 	[%rd2+24], %r504;
	st.local.u32 	[%rd2+28], %r504;
	st.local.u32 	[%rd2+32], %r504;
	@%p313 bra 	$L__BB1_386;
	ld.local.u32 	%r505, [%rd13+-4];
	setp.eq.s32 	%p314, %r505, 1;
	@%p314 bra 	$L__BB1_815;
	mov.b32 	%r506, 1;
	st.local.u32 	[%rd13+-4], %r506;
$L__BB1_386:
	setp.eq.s32 	%p315, %r21, 0;
	@%p315 bra 	$L__BB1_389;
	ld.local.u32 	%r507, [%rd22+-4];
	setp.eq.s32 	%p316, %r507, 1;
	@%p316 bra 	$L__BB1_815;
	mov.b32 	%r508, 1;
	st.local.u32 	[%rd22+-4], %r508;
$L__BB1_389:
	setp.eq.s32 	%p317, %r30, 0;
	@%p317 bra 	$L__BB1_392;
	ld.local.u32 	%r509, [%rd31+-4];
	setp.eq.s32 	%p318, %r509, 1;
	@%p318 bra 	$L__BB1_815;
	mov.b32 	%r510, 1;
	st.local.u32 	[%rd31+-4], %r510;
$L__BB1_392:
	setp.eq.s32 	%p319, %r39, 0;
	@%p319 bra 	$L__BB1_395;
	ld.local.u32 	%r511, [%rd40+-4];
	setp.eq.s32 	%p320, %r511, 1;
	@%p320 bra 	$L__BB1_815;
	mov.b32 	%r512, 1;
	st.local.u32 	[%rd40+-4], %r512;
$L__BB1_395:
	setp.eq.s32 	%p321, %r48, 0;
	@%p321 bra 	$L__BB1_398;
	ld.local.u32 	%r513, [%rd49+-4];
	setp.eq.s32 	%p322, %r513, 1;
	@%p322 bra 	$L__BB1_815;
	mov.b32 	%r514, 1;
	st.local.u32 	[%rd49+-4], %r514;
$L__BB1_398:
	setp.eq.s32 	%p323, %r57, 0;
	@%p323 bra 	$L__BB1_401;
	ld.local.u32 	%r515, [%rd58+-4];
	setp.eq.s32 	%p324, %r515, 1;
	@%p324 bra 	$L__BB1_815;
	mov.b32 	%r516, 1;
	st.local.u32 	[%rd58+-4], %r516;
$L__BB1_401:
	setp.eq.s32 	%p325, %r66, 0;
	@%p325 bra 	$L__BB1_404;
	ld.local.u32 	%r517, [%rd67+-4];
	setp.eq.s32 	%p326, %r517, 1;
	@%p326 bra 	$L__BB1_815;
	mov.b32 	%r518, 1;
	st.local.u32 	[%rd67+-4], %r518;
$L__BB1_404:
	setp.eq.s32 	%p327, %r75, 0;
	@%p327 bra 	$L__BB1_407;
	ld.local.u32 	%r519, [%rd76+-4];
	setp.eq.s32 	%p328, %r519, 1;
	@%p328 bra 	$L__BB1_815;
	mov.b32 	%r520, 1;
	st.local.u32 	[%rd76+-4], %r520;
$L__BB1_407:
	setp.eq.s32 	%p329, %r84, 0;
	@%p329 bra 	$L__BB1_410;
	ld.local.u32 	%r521, [%rd85+-4];
	setp.eq.s32 	%p330, %r521, 1;
	@%p330 bra 	$L__BB1_815;
	mov.b32 	%r522, 1;
	st.local.u32 	[%rd85+-4], %r522;
$L__BB1_410:
	setp.eq.s32 	%p331, %r13, 0;
	mov.b32 	%r523, 0;
	st.local.u32 	[%rd2], %r523;
	st.local.u32 	[%rd2+4], %r523;
	st.local.u32 	[%rd2+8], %r523;
	st.local.u32 	[%rd2+12], %r523;
	st.local.u32 	[%rd2+16], %r523;
	st.local.u32 	[%rd2+20], %r523;
	st.local.u32 	[%rd2+24], %r523;
	st.local.u32 	[%rd2+28], %r523;
	st.local.u32 	[%rd2+32], %r523;
	@%p331 bra 	$L__BB1_413;
	ld.local.u32 	%r524, [%rd14+-4];
	setp.eq.s32 	%p332, %r524, 1;
	@%p332 bra 	$L__BB1_815;
	mov.b32 	%r525, 1;
	st.local.u32 	[%rd14+-4], %r525;
$L__BB1_413:
	setp.eq.s32 	%p333, %r22, 0;
	@%p333 bra 	$L__BB1_416;
	ld.local.u32 	%r526, [%rd23+-4];
	setp.eq.s32 	%p334, %r526, 1;
	@%p334 bra 	$L__BB1_815;
	mov.b32 	%r527, 1;
	st.local.u32 	[%rd23+-4], %r527;
$L__BB1_416:
	setp.eq.s32 	%p335, %r31, 0;
	@%p335 bra 	$L__BB1_419;
	ld.local.u32 	%r528, [%rd32+-4];
	setp.eq.s32 	%p336, %r528, 1;
	@%p336 bra 	$L__BB1_815;
	mov.b32 	%r529, 1;
	st.local.u32 	[%rd32+-4], %r529;
$L__BB1_419:
	setp.eq.s32 	%p337, %r40, 0;
	@%p337 bra 	$L__BB1_422;
	ld.local.u32 	%r530, [%rd41+-4];
	setp.eq.s32 	%p338, %r530, 1;
	@%p338 bra 	$L__BB1_815;
	mov.b32 	%r531, 1;
	st.local.u32 	[%rd41+-4], %r531;
$L__BB1_422:
	setp.eq.s32 	%p339, %r49, 0;
	@%p339 bra 	$L__BB1_425;
	ld.local.u32 	%r532, [%rd50+-4];
	setp.eq.s32 	%p340, %r532, 1;
	@%p340 bra 	$L__BB1_815;
	mov.b32 	%r533, 1;
	st.local.u32 	[%rd50+-4], %r533;
$L__BB1_425:
	setp.eq.s32 	%p341, %r58, 0;
	@%p341 bra 	$L__BB1_428;
	ld.local.u32 	%r534, [%rd59+-4];
	setp.eq.s32 	%p342, %r534, 1;
	@%p342 bra 	$L__BB1_815;
	mov.b32 	%r535, 1;
	st.local.u32 	[%rd59+-4], %r535;
$L__BB1_428:
	setp.eq.s32 	%p343, %r67, 0;
	@%p343 bra 	$L__BB1_431;
	ld.local.u32 	%r536, [%rd68+-4];
	setp.eq.s32 	%p344, %r536, 1;
	@%p344 bra 	$L__BB1_815;
	mov.b32 	%r537, 1;
	st.local.u32 	[%rd68+-4], %r537;
$L__BB1_431:
	setp.eq.s32 	%p345, %r76, 0;
	@%p345 bra 	$L__BB1_434;
	ld.local.u32 	%r538, [%rd77+-4];
	setp.eq.s32 	%p346, %r538, 1;
	@%p346 bra 	$L__BB1_815;
	mov.b32 	%r539, 1;
	st.local.u32 	[%rd77+-4], %r539;
$L__BB1_434:
	setp.eq.s32 	%p347, %r85, 0;
	@%p347 bra 	$L__BB1_437;
	ld.local.u32 	%r540, [%rd86+-4];
	setp.eq.s32 	%p348, %r540, 1;
	@%p348 bra 	$L__BB1_815;
	mov.b32 	%r541, 1;
	st.local.u32 	[%rd86+-4], %r541;
$L__BB1_437:
	mov.b32 	%r542, 0;
	st.local.u32 	[%rd2], %r542;
	st.local.u32 	[%rd2+4], %r542;
	st.local.u32 	[%rd2+8], %r542;
	st.local.u32 	[%rd2+12], %r542;
	st.local.u32 	[%rd2+16], %r542;
	st.local.u32 	[%rd2+20], %r542;
	st.local.u32 	[%rd2+24], %r542;
	st.local.u32 	[%rd2+28], %r542;
	st.local.u32 	[%rd2+32], %r542;
	ld.global.u32 	%r88, [%rd6+28];
	setp.eq.s32 	%p349, %r88, 0;
	mul.wide.s32 	%rd344, %r88, 4;
	add.s64 	%rd89, %rd2, %rd344;
	@%p349 bra 	$L__BB1_440;
	ld.local.u32 	%r543, [%rd89+-4];
	setp.eq.s32 	%p350, %r543, 1;
	@%p350 bra 	$L__BB1_815;
	mov.b32 	%r544, 1;
	st.local.u32 	[%rd89+-4], %r544;
$L__BB1_440:
	setp.eq.s32 	%p351, %r23, 0;
	@%p351 bra 	$L__BB1_443;
	ld.local.u32 	%r545, [%rd24+-4];
	setp.eq.s32 	%p352, %r545, 1;
	@%p352 bra 	$L__BB1_815;
	mov.b32 	%r546, 1;
	st.local.u32 	[%rd24+-4], %r546;
$L__BB1_443:
	setp.eq.s32 	%p353, %r32, 0;
	@%p353 bra 	$L__BB1_446;
	ld.local.u32 	%r547, [%rd33+-4];
	setp.eq.s32 	%p354, %r547, 1;
	@%p354 bra 	$L__BB1_815;
	mov.b32 	%r548, 1;
	st.local.u32 	[%rd33+-4], %r548;
$L__BB1_446:
	setp.eq.s32 	%p355, %r41, 0;
	@%p355 bra 	$L__BB1_449;
	ld.local.u32 	%r549, [%rd42+-4];
	setp.eq.s32 	%p356, %r549, 1;
	@%p356 bra 	$L__BB1_815;
	mov.b32 	%r550, 1;
	st.local.u32 	[%rd42+-4], %r550;
$L__BB1_449:
	setp.eq.s32 	%p357, %r50, 0;
	@%p357 bra 	$L__BB1_452;
	ld.local.u32 	%r551, [%rd51+-4];
	setp.eq.s32 	%p358, %r551, 1;
	@%p358 bra 	$L__BB1_815;
	mov.b32 	%r552, 1;
	st.local.u32 	[%rd51+-4], %r552;
$L__BB1_452:
	setp.eq.s32 	%p359, %r59, 0;
	@%p359 bra 	$L__BB1_455;
	ld.local.u32 	%r553, [%rd60+-4];
	setp.eq.s32 	%p360, %r553, 1;
	@%p360 bra 	$L__BB1_815;
	mov.b32 	%r554, 1;
	st.local.u32 	[%rd60+-4], %r554;
$L__BB1_455:
	setp.eq.s32 	%p361, %r68, 0;
	@%p361 bra 	$L__BB1_458;
	ld.local.u32 	%r555, [%rd69+-4];
	setp.eq.s32 	%p362, %r555, 1;
	@%p362 bra 	$L__BB1_815;
	mov.b32 	%r556, 1;
	st.local.u32 	[%rd69+-4], %r556;
$L__BB1_458:
	setp.eq.s32 	%p363, %r77, 0;
	@%p363 bra 	$L__BB1_461;
	ld.local.u32 	%r557, [%rd78+-4];
	setp.eq.s32 	%p364, %r557, 1;
	@%p364 bra 	$L__BB1_815;
	mov.b32 	%r558, 1;
	st.local.u32 	[%rd78+-4], %r558;
$L__BB1_461:
	setp.eq.s32 	%p365, %r86, 0;
	@%p365 bra 	$L__BB1_464;
	ld.local.u32 	%r559, [%rd87+-4];
	setp.eq.s32 	%p366, %r559, 1;
	@%p366 bra 	$L__BB1_815;
	mov.b32 	%r560, 1;
	st.local.u32 	[%rd87+-4], %r560;
$L__BB1_464:
	mov.b32 	%r561, 0;
	st.local.u32 	[%rd2], %r561;
	st.local.u32 	[%rd2+4], %r561;
	st.local.u32 	[%rd2+8], %r561;
	st.local.u32 	[%rd2+12], %r561;
	st.local.u32 	[%rd2+16], %r561;
	st.local.u32 	[%rd2+20], %r561;
	st.local.u32 	[%rd2+24], %r561;
	st.local.u32 	[%rd2+28], %r561;
	st.local.u32 	[%rd2+32], %r561;
	ld.global.u32 	%r89, [%rd6+32];
	setp.eq.s32 	%p367, %r89, 0;
	mul.wide.s32 	%rd345, %r89, 4;
	add.s64 	%rd90, %rd2, %rd345;
	@%p367 bra 	$L__BB1_467;
	ld.local.u32 	%r562, [%rd90+-4];
	setp.eq.s32 	%p368, %r562, 1;
	@%p368 bra 	$L__BB1_815;
	mov.b32 	%r563, 1;
	st.local.u32 	[%rd90+-4], %r563;
$L__BB1_467:
	ld.global.u32 	%r90, [%rd6+68];
	setp.eq.s32 	%p369, %r90, 0;
	mul.wide.s32 	%rd346, %r90, 4;
	add.s64 	%rd91, %rd2, %rd346;
	@%p369 bra 	$L__BB1_470;
	ld.local.u32 	%r564, [%rd91+-4];
	setp.eq.s32 	%p370, %r564, 1;
	@%p370 bra 	$L__BB1_815;
	mov.b32 	%r565, 1;
	st.local.u32 	[%rd91+-4], %r565;
$L__BB1_470:
	setp.eq.s32 	%p371, %r33, 0;
	@%p371 bra 	$L__BB1_473;
	ld.local.u32 	%r566, [%rd34+-4];
	setp.eq.s32 	%p372, %r566, 1;
	@%p372 bra 	$L__BB1_815;
	mov.b32 	%r567, 1;
	st.local.u32 	[%rd34+-4], %r567;
$L__BB1_473:
	setp.eq.s32 	%p373, %r42, 0;
	@%p373 bra 	$L__BB1_476;
	ld.local.u32 	%r568, [%rd43+-4];
	setp.eq.s32 	%p374, %r568, 1;
	@%p374 bra 	$L__BB1_815;
	mov.b32 	%r569, 1;
	st.local.u32 	[%rd43+-4], %r569;
$L__BB1_476:
	setp.eq.s32 	%p375, %r51, 0;
	@%p375 bra 	$L__BB1_479;
	ld.local.u32 	%r570, [%rd52+-4];
	setp.eq.s32 	%p376, %r570, 1;
	@%p376 bra 	$L__BB1_815;
	mov.b32 	%r571, 1;
	st.local.u32 	[%rd52+-4], %r571;
$L__BB1_479:
	setp.eq.s32 	%p377, %r60, 0;
	@%p377 bra 	$L__BB1_482;
	ld.local.u32 	%r572, [%rd61+-4];
	setp.eq.s32 	%p378, %r572, 1;
	@%p378 bra 	$L__BB1_815;
	mov.b32 	%r573, 1;
	st.local.u32 	[%rd61+-4], %r573;
$L__BB1_482:
	setp.eq.s32 	%p379, %r69, 0;
	@%p379 bra 	$L__BB1_485;
	ld.local.u32 	%r574, [%rd70+-4];
	setp.eq.s32 	%p380, %r574, 1;
	@%p380 bra 	$L__BB1_815;
	mov.b32 	%r575, 1;
	st.local.u32 	[%rd70+-4], %r575;
$L__BB1_485:
	setp.eq.s32 	%p381, %r78, 0;
	@%p381 bra 	$L__BB1_488;
	ld.local.u32 	%r576, [%rd79+-4];
	setp.eq.s32 	%p382, %r576, 1;
	@%p382 bra 	$L__BB1_815;
	mov.b32 	%r577, 1;
	st.local.u32 	[%rd79+-4], %r577;
$L__BB1_488:
	setp.eq.s32 	%p383, %r87, 0;
	@%p383 bra 	$L__BB1_491;
	ld.local.u32 	%r578, [%rd88+-4];
	setp.eq.s32 	%p384, %r578, 1;
	@%p384 bra 	$L__BB1_815;
	mov.b32 	%r579, 1;
	st.local.u32 	[%rd88+-4], %r579;
$L__BB1_491:
	mov.b32 	%r580, 0;
	st.local.u32 	[%rd2], %r580;
	st.local.u32 	[%rd2+4], %r580;
	st.local.u32 	[%rd2+8], %r580;
	st.local.u32 	[%rd2+12], %r580;
	st.local.u32 	[%rd2+16], %r580;
	st.local.u32 	[%rd2+20], %r580;
	st.local.u32 	[%rd2+24], %r580;
	st.local.u32 	[%rd2+28], %r580;
	st.local.u32 	[%rd2+32], %r580;
	ld.global.u32 	%r91, [%rd6];
	setp.eq.s32 	%p385, %r91, 0;
	@%p385 bra 	$L__BB1_494;
	mul.wide.s32 	%rd347, %r91, 4;
	add.s64 	%rd92, %rd2, %rd347;
	ld.local.u32 	%r581, [%rd92+-4];
	setp.eq.s32 	%p386, %r581, 1;
	@%p386 bra 	$L__BB1_815;
	mov.b32 	%r582, 1;
	st.local.u32 	[%rd92+-4], %r582;
$L__BB1_494:
	ld.global.u32 	%r92, [%rd6+4];
	setp.eq.s32 	%p387, %r92, 0;
	@%p387 bra 	$L__BB1_497;
	mul.wide.s32 	%rd348, %r92, 4;
	add.s64 	%rd93, %rd2, %rd348;
	ld.local.u32 	%r583, [%rd93+-4];
	setp.eq.s32 	%p388, %r583, 1;
	@%p388 bra 	$L__BB1_815;
	mov.b32 	%r584, 1;
	st.local.u32 	[%rd93+-4], %r584;
$L__BB1_497:
	ld.global.u32 	%r93, [%rd6+8];
	setp.eq.s32 	%p389, %r93, 0;
	@%p389 bra 	$L__BB1_500;
	mul.wide.s32 	%rd349, %r93, 4;
	add.s64 	%rd94, %rd2, %rd349;
	ld.local.u32 	%r585, [%rd94+-4];
	setp.eq.s32 	%p390, %r585, 1;
	@%p390 bra 	$L__BB1_815;
	mov.b32 	%r586, 1;
	st.local.u32 	[%rd94+-4], %r586;
$L__BB1_500:
	ld.global.u32 	%r94, [%rd6+36];
	setp.eq.s32 	%p391, %r94, 0;
	@%p391 bra 	$L__BB1_503;
	mul.wide.s32 	%rd350, %r94, 4;
	add.s64 	%rd95, %rd2, %rd350;
	ld.local.u32 	%r587, [%rd95+-4];
	setp.eq.s32 	%p392, %r587, 1;
	@%p392 bra 	$L__BB1_815;
	mov.b32 	%r588, 1;
	st.local.u32 	[%rd95+-4], %r588;
$L__BB1_503:
	ld.global.u32 	%r95, [%rd6+40];
	setp.eq.s32 	%p393, %r95, 0;
	@%p393 bra 	$L__BB1_506;
	mul.wide.s32 	%rd351, %r95, 4;
	add.s64 	%rd96, %rd2, %rd351;
	ld.local.u32 	%r589, [%rd96+-4];
	setp.eq.s32 	%p394, %r589, 1;
	@%p394 bra 	$L__BB1_815;
	mov.b32 	%r590, 1;
	st.local.u32 	[%rd96+-4], %r590;
$L__BB1_506:
	ld.global.u32 	%r96, [%rd6+44];
	setp.eq.s32 	%p395, %r96, 0;
	@%p395 bra 	$L__BB1_509;
	mul.wide.s32 	%rd352, %r96, 4;
	add.s64 	%rd97, %rd2, %rd352;
	ld.local.u32 	%r591, [%rd97+-4];
	setp.eq.s32 	%p396, %r591, 1;
	@%p396 bra 	$L__BB1_815;
	mov.b32 	%r592, 1;
	st.local.u32 	[%rd97+-4], %r592;
$L__BB1_509:
	ld.global.u32 	%r97, [%rd6+72];
	setp.eq.s32 	%p397, %r97, 0;
	@%p397 bra 	$L__BB1_512;
	mul.wide.s32 	%rd353, %r97, 4;
	add.s64 	%rd98, %rd2, %rd353;
	ld.local.u32 	%r593, [%rd98+-4];
	setp.eq.s32 	%p398, %r593, 1;
	@%p398 bra 	$L__BB1_815;
	mov.b32 	%r594, 1;
	st.local.u32 	[%rd98+-4], %r594;
$L__BB1_512:
	ld.global.u32 	%r98, [%rd6+76];
	setp.eq.s32 	%p399, %r98, 0;
	@%p399 bra 	$L__BB1_515;
	mul.wide.s32 	%rd354, %r98, 4;
	add.s64 	%rd99, %rd2, %rd354;
	ld.local.u32 	%r595, [%rd99+-4];
	setp.eq.s32 	%p400, %r595, 1;
	@%p400 bra 	$L__BB1_815;
	mov.b32 	%r596, 1;
	st.local.u32 	[%rd99+-4], %r596;
$L__BB1_515:
	ld.global.u32 	%r99, [%rd6+80];
	setp.eq.s32 	%p401, %r99, 0;
	@%p401 bra 	$L__BB1_518;
	mul.wide.s32 	%rd355, %r99, 4;
	add.s64 	%rd100, %rd2, %rd355;
	ld.local.u32 	%r597, [%rd100+-4];
	setp.eq.s32 	%p402, %r597, 1;
	@%p402 bra 	$L__BB1_815;
	mov.b32 	%r598, 1;
	st.local.u32 	[%rd100+-4], %r598;
$L__BB1_518:
	mov.b32 	%r599, 0;
	st.local.u32 	[%rd2], %r599;
	st.local.u32 	[%rd2+4], %r599;
	st.local.u32 	[%rd2+8], %r599;
	st.local.u32 	[%rd2+12], %r599;
	st.local.u32 	[%rd2+16], %r599;
	st.local.u32 	[%rd2+20], %r599;
	st.local.u32 	[%rd2+24], %r599;
	st.local.u32 	[%rd2+28], %r599;
	st.local.u32 	[%rd2+32], %r599;
	ld.global.u32 	%r100, [%rd6+12];
	setp.eq.s32 	%p403, %r100, 0;
	@%p403 bra 	$L__BB1_521;
	mul.wide.s32 	%rd356, %r100, 4;
	add.s64 	%rd101, %rd2, %rd356;
	ld.local.u32 	%r600, [%rd101+-4];
	setp.eq.s32 	%p404, %r600, 1;
	@%p404 bra 	$L__BB1_815;
	mov.b32 	%r601, 1;
	st.local.u32 	[%rd101+-4], %r601;
$L__BB1_521:
	ld.global.u32 	%r101, [%rd6+16];
	setp.eq.s32 	%p405, %r101, 0;
	@%p405 bra 	$L__BB1_524;
	mul.wide.s32 	%rd357, %r101, 4;
	add.s64 	%rd102, %rd2, %rd357;
	ld.local.u32 	%r602, [%rd102+-4];
	setp.eq.s32 	%p406, %r602, 1;
	@%p406 bra 	$L__BB1_815;
	mov.b32 	%r603, 1;
	st.local.u32 	[%rd102+-4], %r603;
$L__BB1_524:
	ld.global.u32 	%r102, [%rd6+20];
	setp.eq.s32 	%p407, %r102, 0;
	@%p407 bra 	$L__BB1_527;
	mul.wide.s32 	%rd358, %r102, 4;
	add.s64 	%rd103, %rd2, %rd358;
	ld.local.u32 	%r604, [%rd103+-4];
	setp.eq.s32 	%p408, %r604, 1;
	@%p408 bra 	$L__BB1_815;
	mov.b32 	%r605, 1;
	st.local.u32 	[%rd103+-4], %r605;
$L__BB1_527:
	ld.global.u32 	%r103, [%rd6+48];
	setp.eq.s32 	%p409, %r103, 0;
	@%p409 bra 	$L__BB1_530;
	mul.wide.s32 	%rd359, %r103, 4;
	add.s64 	%rd104, %rd2, %rd359;
	ld.local.u32 	%r606, [%rd104+-4];
	setp.eq.s32 	%p410, %r606, 1;
	@%p410 bra 	$L__BB1_815;
	mov.b32 	%r607, 1;
	st.local.u32 	[%rd104+-4], %r607;
$L__BB1_530:
	ld.global.u32 	%r104, [%rd6+52];
	setp.eq.s32 	%p411, %r104, 0;
	@%p411 bra 	$L__BB1_533;
	mul.wide.s32 	%rd360, %r104, 4;
	add.s64 	%rd105, %rd2, %rd360;
	ld.local.u32 	%r608, [%rd105+-4];
	setp.eq.s32 	%p412, %r608, 1;
	@%p412 bra 	$L__BB1_815;
	mov.b32 	%r609, 1;
	st.local.u32 	[%rd105+-4], %r609;
$L__BB1_533:
	ld.global.u32 	%r105, [%rd6+56];
	setp.eq.s32 	%p413, %r105, 0;
	@%p413 bra 	$L__BB1_536;
	mul.wide.s32 	%rd361, %r105, 4;
	add.s64 	%rd106, %rd2, %rd361;
	ld.local.u32 	%r610, [%rd106+-4];
	setp.eq.s32 	%p414, %r610, 1;
	@%p414 bra 	$L__BB1_815;
	mov.b32 	%r611, 1;
	st.local.u32 	[%rd106+-4], %r611;
$L__BB1_536:
	ld.global.u32 	%r106, [%rd6+84];
	setp.eq.s32 	%p415, %r106, 0;
	@%p415 bra 	$L__BB1_539;
	mul.wide.s32 	%rd362, %r106, 4;
	add.s64 	%rd107, %rd2, %rd362;
	ld.local.u32 	%r612, [%rd107+-4];
	setp.eq.s32 	%p416, %r612, 1;
	@%p416 bra 	$L__BB1_815;
	mov.b32 	%r613, 1;
	st.local.u32 	[%rd107+-4], %r613;
$L__BB1_539:
	ld.global.u32 	%r107, [%rd6+88];
	setp.eq.s32 	%p417, %r107, 0;
	@%p417 bra 	$L__BB1_542;
	mul.wide.s32 	%rd363, %r107, 4;
	add.s64 	%rd108, %rd2, %rd363;
	ld.local.u32 	%r614, [%rd108+-4];
	setp.eq.s32 	%p418, %r614, 1;
	@%p418 bra 	$L__BB1_815;
	mov.b32 	%r615, 1;
	st.local.u32 	[%rd108+-4], %r615;
$L__BB1_542:
	ld.global.u32 	%r108, [%rd6+92];
	setp.eq.s32 	%p419, %r108, 0;
	@%p419 bra 	$L__BB1_545;
	mul.wide.s32 	%rd364, %r108, 4;
	add.s64 	%rd109, %rd2, %rd364;
	ld.local.u32 	%r616, [%rd109+-4];
	setp.eq.s32 	%p420, %r616, 1;
	@%p420 bra 	$L__BB1_815;
	mov.b32 	%r617, 1;
	st.local.u32 	[%rd109+-4], %r617;
$L__BB1_545:
	mov.b32 	%r618, 0;
	st.local.u32 	[%rd2], %r618;
	st.local.u32 	[%rd2+4], %r618;
	st.local.u32 	[%rd2+8], %r618;
	st.local.u32 	[%rd2+12], %r618;
	st.local.u32 	[%rd2+16], %r618;
	st.local.u32 	[%rd2+20], %r618;
	st.local.u32 	[%rd2+24], %r618;
	st.local.u32 	[%rd2+28], %r618;
	st.local.u32 	[%rd2+32], %r618;
	ld.global.u32 	%r109, [%rd6+24];
	setp.eq.s32 	%p421, %r109, 0;
	@%p421 bra 	$L__BB1_548;
	mul.wide.s32 	%rd365, %r109, 4;
	add.s64 	%rd110, %rd2, %rd365;
	ld.local.u32 	%r619, [%rd110+-4];
	setp.eq.s32 	%p422, %r619, 1;
	@%p422 bra 	$L__BB1_815;
	mov.b32 	%r620, 1;
	st.local.u32 	[%rd110+-4], %r620;
$L__BB1_548:
	setp.eq.s32 	%p423, %r88, 0;
	@%p423 bra 	$L__BB1_551;
	ld.local.u32 	%r621, [%rd89+-4];
	setp.eq.s32 	%p424, %r621, 1;
	@%p424 bra 	$L__BB1_815;
	mov.b32 	%r622, 1;
	st.local.u32 	[%rd89+-4], %r622;
$L__BB1_551:
	setp.eq.s32 	%p425, %r89, 0;
	@%p425 bra 	$L__BB1_554;
	ld.local.u32 	%r623, [%rd90+-4];
	setp.eq.s32 	%p426, %r623, 1;
	@%p426 bra 	$L__BB1_815;
	mov.b32 	%r624, 1;
	st.local.u32 	[%rd90+-4], %r624;
$L__BB1_554:
	ld.global.u32 	%r110, [%rd6+60];
	setp.eq.s32 	%p427, %r110, 0;
	@%p427 bra 	$L__BB1_557;
	mul.wide.s32 	%rd366, %r110, 4;
	add.s64 	%rd111, %rd2, %rd366;
	ld.local.u32 	%r625, [%rd111+-4];
	setp.eq.s32 	%p428, %r625, 1;
	@%p428 bra 	$L__BB1_815;
	mov.b32 	%r626, 1;
	st.local.u32 	[%rd111+-4], %r626;
$L__BB1_557:
	ld.global.u32 	%r111, [%rd6+64];
	setp.eq.s32 	%p429, %r111, 0;
	@%p429 bra 	$L__BB1_560;
	mul.wide.s32 	%rd367, %r111, 4;
	add.s64 	%rd112, %rd2, %rd367;
	ld.local.u32 	%r627, [%rd112+-4];
	setp.eq.s32 	%p430, %r627, 1;
	@%p430 bra 	$L__BB1_815;
	mov.b32 	%r628, 1;
	st.local.u32 	[%rd112+-4], %r628;
$L__BB1_560:
	setp.eq.s32 	%p431, %r90, 0;
	@%p431 bra 	$L__BB1_563;
	ld.local.u32 	%r629, [%rd91+-4];
	setp.eq.s32 	%p432, %r629, 1;
	@%p432 bra 	$L__BB1_815;
	mov.b32 	%r630, 1;
	st.local.u32 	[%rd91+-4], %r630;
$L__BB1_563:
	ld.global.u32 	%r112, [%rd6+96];
	setp.eq.s32 	%p433, %r112, 0;
	@%p433 bra 	$L__BB1_566;
	mul.wide.s32 	%rd368, %r112, 4;
	add.s64 	%rd113, %rd2, %rd368;
	ld.local.u32 	%r631, [%rd113+-4];
	setp.eq.s32 	%p434, %r631, 1;
	@%p434 bra 	$L__BB1_815;
	mov.b32 	%r632, 1;
	st.local.u32 	[%rd113+-4], %r632;
$L__BB1_566:
	ld.global.u32 	%r113, [%rd6+100];
	setp.eq.s32 	%p435, %r113, 0;
	@%p435 bra 	$L__BB1_569;
	mul.wide.s32 	%rd369, %r113, 4;
	add.s64 	%rd114, %rd2, %rd369;
	ld.local.u32 	%r633, [%rd114+-4];
	setp.eq.s32 	%p436, %r633, 1;
	@%p436 bra 	$L__BB1_815;
	mov.b32 	%r634, 1;
	st.local.u32 	[%rd114+-4], %r634;
$L__BB1_569:
	ld.global.u32 	%r114, [%rd6+104];
	setp.eq.s32 	%p437, %r114, 0;
	@%p437 bra 	$L__BB1_572;
	mul.wide.s32 	%rd370, %r114, 4;
	add.s64 	%rd115, %rd2, %rd370;
	ld.local.u32 	%r635, [%rd115+-4];
	setp.eq.s32 	%p438, %r635, 1;
	@%p438 bra 	$L__BB1_815;
	mov.b32 	%r636, 1;
	st.local.u32 	[%rd115+-4], %r636;
$L__BB1_572:
	mov.b32 	%r637, 0;
	st.local.u32 	[%rd2], %r637;
	st.local.u32 	[%rd2+4], %r637;
	st.local.u32 	[%rd2+8], %r637;
	st.local.u32 	[%rd2+12], %r637;
	st.local.u32 	[%rd2+16], %r637;
	st.local.u32 	[%rd2+20], %r637;
	st.local.u32 	[%rd2+24], %r637;
	st.local.u32 	[%rd2+28], %r637;
	st.local.u32 	[%rd2+32], %r637;
	ld.global.u32 	%r115, [%rd6+108];
	setp.eq.s32 	%p439, %r115, 0;
	@%p439 bra 	$L__BB1_575;
	mul.wide.s32 	%rd371, %r115, 4;
	add.s64 	%rd116, %rd2, %rd371;
	ld.local.u32 	%r638, [%rd116+-4];
	setp.eq.s32 	%p440, %r638, 1;
	@%p440 bra 	$L__BB1_815;
	mov.b32 	%r639, 1;
	st.local.u32 	[%rd116+-4], %r639;
$L__BB1_575:
	ld.global.u32 	%r116, [%rd6+112];
	setp.eq.s32 	%p441, %r116, 0;
	@%p441 bra 	$L__BB1_578;
	mul.wide.s32 	%rd372, %r116, 4;
	add.s64 	%rd117, %rd2, %rd372;
	ld.local.u32 	%r640, [%rd117+-4];
	setp.eq.s32 	%p442, %r640, 1;
	@%p442 bra 	$L__BB1_815;
	mov.b32 	%r641, 1;
	st.local.u32 	[%rd117+-4], %r641;
$L__BB1_578:
	ld.global.u32 	%r117, [%rd6+116];
	setp.eq.s32 	%p443, %r117, 0;
	@%p443 bra 	$L__BB1_581;
	mul.wide.s32 	%rd373, %r117, 4;
	add.s64 	%rd118, %rd2, %rd373;
	ld.local.u32 	%r642, [%rd118+-4];
	setp.eq.s32 	%p444, %r642, 1;
	@%p444 bra 	$L__BB1_815;
	mov.b32 	%r643, 1;
	st.local.u32 	[%rd118+-4], %r643;
$L__BB1_581:
	ld.global.u32 	%r118, [%rd6+144];
	setp.eq.s32 	%p445, %r118, 0;
	@%p445 bra 	$L__BB1_584;
	mul.wide.s32 	%rd374, %r118, 4;
	add.s64 	%rd119, %rd2, %rd374;
	ld.local.u32 	%r644, [%rd119+-4];
	setp.eq.s32 	%p446, %r644, 1;
	@%p446 bra 	$L__BB1_815;
	mov.b32 	%r645, 1;
	st.local.u32 	[%rd119+-4], %r645;
$L__BB1_584:
	ld.global.u32 	%r119, [%rd6+148];
	setp.eq.s32 	%p447, %r119, 0;
	@%p447 bra 	$L__BB1_587;
	mul.wide.s32 	%rd375, %r119, 4;
	add.s64 	%rd120, %rd2, %rd375;
	ld.local.u32 	%r646, [%rd120+-4];
	setp.eq.s32 	%p448, %r646, 1;
	@%p448 bra 	$L__BB1_815;
	mov.b32 	%r647, 1;
	st.local.u32 	[%rd120+-4], %r647;
$L__BB1_587:
	ld.global.u32 	%r120, [%rd6+152];
	setp.eq.s32 	%p449, %r120, 0;
	@%p449 bra 	$L__BB1_590;
	mul.wide.s32 	%rd376, %r120, 4;
	add.s64 	%rd121, %rd2, %rd376;
	ld.local.u32 	%r648, [%rd121+-4];
	setp.eq.s32 	%p450, %r648, 1;
	@%p450 bra 	$L__BB1_815;
	mov.b32 	%r649, 1;
	st.local.u32 	[%rd121+-4], %r649;
$L__BB1_590:
	ld.global.u32 	%r121, [%rd6+180];
	setp.eq.s32 	%p451, %r121, 0;
	@%p451 bra 	$L__BB1_593;
	mul.wide.s32 	%rd377, %r121, 4;
	add.s64 	%rd122, %rd2, %rd377;
	ld.local.u32 	%r650, [%rd122+-4];
	setp.eq.s32 	%p452, %r650, 1;
	@%p452 bra 	$L__BB1_815;
	mov.b32 	%r651, 1;
	st.local.u32 	[%rd122+-4], %r651;
$L__BB1_593:
	ld.global.u32 	%r122, [%rd6+184];
	setp.eq.s32 	%p453, %r122, 0;
	@%p453 bra 	$L__BB1_596;
	mul.wide.s32 	%rd378, %r122, 4;
	add.s64 	%rd123, %rd2, %rd378;
	ld.local.u32 	%r652, [%rd123+-4];
	setp.eq.s32 	%p454, %r652, 1;
	@%p454 bra 	$L__BB1_815;
	mov.b32 	%r653, 1;
	st.local.u32 	[%rd123+-4], %r653;
$L__BB1_596:
	ld.global.u32 	%r123, [%rd6+188];
	setp.eq.s32 	%p455, %r123, 0;
	@%p455 bra 	$L__BB1_599;
	mul.wide.s32 	%rd379, %r123, 4;
	add.s64 	%rd124, %rd2, %rd379;
	ld.local.u32 	%r654, [%rd124+-4];
	setp.eq.s32 	%p456, %r654, 1;
	@%p456 bra 	$L__BB1_815;
	mov.b32 	%r655, 1;
	st.local.u32 	[%rd124+-4], %r655;
$L__BB1_599:
	mov.b32 	%r656, 0;
	st.local.u32 	[%rd2], %r656;
	st.local.u32 	[%rd2+4], %r656;
	st.local.u32 	[%rd2+8], %r656;
	st.local.u32 	[%rd2+12], %r656;
	st.local.u32 	[%rd2+16], %r656;
	st.local.u32 	[%rd2+20], %r656;
	st.local.u32 	[%rd2+24], %r656;
	st.local.u32 	[%rd2+28], %r656;
	st.local.u32 	[%rd2+32], %r656;
	ld.global.u32 	%r124, [%rd6+120];
	setp.eq.s32 	%p457, %r124, 0;
	@%p457 bra 	$L__BB1_602;
	mul.wide.s32 	%rd380, %r124, 4;
	add.s64 	%rd125, %rd2, %rd380;
	ld.local.u32 	%r657, [%rd125+-4];
	setp.eq.s32 	%p458, %r657, 1;
	@%p458 bra 	$L__BB1_815;
	mov.b32 	%r658, 1;
	st.local.u32 	[%rd125+-4], %r658;
$L__BB1_602:
	ld.global.u32 	%r125, [%rd6+124];
	setp.eq.s32 	%p459, %r125, 0;
	@%p459 bra 	$L__BB1_605;
	mul.wide.s32 	%rd381, %r125, 4;
	add.s64 	%rd126, %rd2, %rd381;
	ld.local.u32 	%r659, [%rd126+-4];
	setp.eq.s32 	%p460, %r659, 1;
	@%p460 bra 	$L__BB1_815;
	mov.b32 	%r660, 1;
	st.local.u32 	[%rd126+-4], %r660;
$L__BB1_605:
	ld.global.u32 	%r126, [%rd6+128];
	setp.eq.s32 	%p461, %r126, 0;
	@%p461 bra 	$L__BB1_608;
	mul.wide.s32 	%rd382, %r126, 4;
	add.s64 	%rd127, %rd2, %rd382;
	ld.local.u32 	%r661, [%rd127+-4];
	setp.eq.s32 	%p462, %r661, 1;
	@%p462 bra 	$L__BB1_815;
	mov.b32 	%r662, 1;
	st.local.u32 	[%rd127+-4], %r662;
$L__BB1_608:
	ld.global.u32 	%r127, [%rd6+156];
	setp.eq.s32 	%p463, %r127, 0;
	@%p463 bra 	$L__BB1_611;
	mul.wide.s32 	%rd383, %r127, 4;
	add.s64 	%rd128, %rd2, %rd383;
	ld.local.u32 	%r663, [%rd128+-4];
	setp.eq.s32 	%p464, %r663, 1;
	@%p464 bra 	$L__BB1_815;
	mov.b32 	%r664, 1;
	st.local.u32 	[%rd128+-4], %r664;
$L__BB1_611:
	ld.global.u32 	%r128, [%rd6+160];
	setp.eq.s32 	%p465, %r128, 0;
	@%p465 bra 	$L__BB1_614;
	mul.wide.s32 	%rd384, %r128, 4;
	add.s64 	%rd129, %rd2, %rd384;
	ld.local.u32 	%r665, [%rd129+-4];
	setp.eq.s32 	%p466, %r665, 1;
	@%p466 bra 	$L__BB1_815;
	mov.b32 	%r666, 1;
	st.local.u32 	[%rd129+-4], %r666;
$L__BB1_614:
	ld.global.u32 	%r129, [%rd6+164];
	setp.eq.s32 	%p467, %r129, 0;
	@%p467 bra 	$L__BB1_617;
	mul.wide.s32 	%rd385, %r129, 4;
	add.s64 	%rd130, %rd2, %rd385;
	ld.local.u32 	%r667, [%rd130+-4];
	setp.eq.s32 	%p468, %r667, 1;
	@%p468 bra 	$L__BB1_815;
	mov.b32 	%r668, 1;
	st.local.u32 	[%rd130+-4], %r668;
$L__BB1_617:
	ld.global.u32 	%r130, [%rd6+192];
	setp.eq.s32 	%p469, %r130, 0;
	@%p469 bra 	$L__BB1_620;
	mul.wide.s32 	%rd386, %r130, 4;
	add.s64 	%rd131, %rd2, %rd386;
	ld.local.u32 	%r669, [%rd131+-4];
	setp.eq.s32 	%p470, %r669, 1;
	@%p470 bra 	$L__BB1_815;
	mov.b32 	%r670, 1;
	st.local.u32 	[%rd131+-4], %r670;
$L__BB1_620:
	ld.global.u32 	%r131, [%rd6+196];
	setp.eq.s32 	%p471, %r131, 0;
	@%p471 bra 	$L__BB1_623;
	mul.wide.s32 	%rd387, %r131, 4;
	add.s64 	%rd132, %rd2, %rd387;
	ld.local.u32 	%r671, [%rd132+-4];
	setp.eq.s32 	%p472, %r671, 1;
	@%p472 bra 	$L__BB1_815;
	mov.b32 	%r672, 1;
	st.local.u32 	[%rd132+-4], %r672;
$L__BB1_623:
	ld.global.u32 	%r132, [%rd6+200];
	setp.eq.s32 	%p473, %r132, 0;
	@%p473 bra 	$L__BB1_626;
	mul.wide.s32 	%rd388, %r132, 4;
	add.s64 	%rd133, %rd2, %rd388;
	ld.local.u32 	%r673, [%rd133+-4];
	setp.eq.s32 	%p474, %r673, 1;
	@%p474 bra 	$L__BB1_815;
	mov.b32 	%r674, 1;
	st.local.u32 	[%rd133+-4], %r674;
$L__BB1_626:
	mov.b32 	%r675, 0;
	st.local.u32 	[%rd2], %r675;
	st.local.u32 	[%rd2+4], %r675;
	st.local.u32 	[%rd2+8], %r675;
	st.local.u32 	[%rd2+12], %r675;
	st.local.u32 	[%rd2+16], %r675;
	st.local.u32 	[%rd2+20], %r675;
	st.local.u32 	[%rd2+24], %r675;
	st.local.u32 	[%rd2+28], %r675;
	st.local.u32 	[%rd2+32], %r675;
	ld.global.u32 	%r133, [%rd6+132];
	setp.eq.s32 	%p475, %r133, 0;
	@%p475 bra 	$L__BB1_629;
	mul.wide.s32 	%rd389, %r133, 4;
	add.s64 	%rd134, %rd2, %rd389;
	ld.local.u32 	%r676, [%rd134+-4];
	setp.eq.s32 	%p476, %r676, 1;
	@%p476 bra 	$L__BB1_815;
	mov.b32 	%r677, 1;
	st.local.u32 	[%rd134+-4], %r677;
$L__BB1_629:
	ld.global.u32 	%r134, [%rd6+136];
	setp.eq.s32 	%p477, %r134, 0;
	@%p477 bra 	$L__BB1_632;
	mul.wide.s32 	%rd390, %r134, 4;
	add.s64 	%rd135, %rd2, %rd390;
	ld.local.u32 	%r678, [%rd135+-4];
	setp.eq.s32 	%p478, %r678, 1;
	@%p478 bra 	$L__BB1_815;
	mov.b32 	%r679, 1;
	st.local.u32 	[%rd135+-4], %r679;
$L__BB1_632:
	ld.global.u32 	%r135, [%rd6+140];
	setp.eq.s32 	%p479, %r135, 0;
	@%p479 bra 	$L__BB1_635;
	mul.wide.s32 	%rd391, %r135, 4;
	add.s64 	%rd136, %rd2, %rd391;
	ld.local.u32 	%r680, [%rd136+-4];
	setp.eq.s32 	%p480, %r680, 1;
	@%p480 bra 	$L__BB1_815;
	mov.b32 	%r681, 1;
	st.local.u32 	[%rd136+-4], %r681;
$L__BB1_635:
	ld.global.u32 	%r136, [%rd6+168];
	setp.eq.s32 	%p481, %r136, 0;
	@%p481 bra 	$L__BB1_638;
	mul.wide.s32 	%rd392, %r136, 4;
	add.s64 	%rd137, %rd2, %rd392;
	ld.local.u32 	%r682, [%rd137+-4];
	setp.eq.s32 	%p482, %r682, 1;
	@%p482 bra 	$L__BB1_815;
	mov.b32 	%r683, 1;
	st.local.u32 	[%rd137+-4], %r683;
$L__BB1_638:
	ld.global.u32 	%r137, [%rd6+172];
	setp.eq.s32 	%p483, %r137, 0;
	@%p483 bra 	$L__BB1_641;
	mul.wide.s32 	%rd393, %r137, 4;
	add.s64 	%rd138, %rd2, %rd393;
	ld.local.u32 	%r684, [%rd138+-4];
	setp.eq.s32 	%p484, %r684, 1;
	@%p484 bra 	$L__BB1_815;
	mov.b32 	%r685, 1;
	st.local.u32 	[%rd138+-4], %r685;
$L__BB1_641:
	ld.global.u32 	%r138, [%rd6+176];
	setp.eq.s32 	%p485, %r138, 0;
	@%p485 bra 	$L__BB1_644;
	mul.wide.s32 	%rd394, %r138, 4;
	add.s64 	%rd139, %rd2, %rd394;
	ld.local.u32 	%r686, [%rd139+-4];
	setp.eq.s32 	%p486, %r686, 1;
	@%p486 bra 	$L__BB1_815;
	mov.b32 	%r687, 1;
	st.local.u32 	[%rd139+-4], %r687;
$L__BB1_644:
	ld.global.u32 	%r139, [%rd6+204];
	setp.eq.s32 	%p487, %r139, 0;
	@%p487 bra 	$L__BB1_647;
	mul.wide.s32 	%rd395, %r139, 4;
	add.s64 	%rd140, %rd2, %rd395;
	ld.local.u32 	%r688, [%rd140+-4];
	setp.eq.s32 	%p488, %r688, 1;
	@%p488 bra 	$L__BB1_815;
	mov.b32 	%r689, 1;
	st.local.u32 	[%rd140+-4], %r689;
$L__BB1_647:
	ld.global.u32 	%r140, [%rd6+208];
	setp.eq.s32 	%p489, %r140, 0;
	@%p489 bra 	$L__BB1_650;
	mul.wide.s32 	%rd396, %r140, 4;
	add.s64 	%rd141, %rd2, %rd396;
	ld.local.u32 	%r690, [%rd141+-4];
	setp.eq.s32 	%p490, %r690, 1;
	@%p490 bra 	$L__BB1_815;
	mov.b32 	%r691, 1;
	st.local.u32 	[%rd141+-4], %r691;
$L__BB1_650:
	ld.global.u32 	%r141, [%rd6+212];
	setp.eq.s32 	%p491, %r141, 0;
	@%p491 bra 	$L__BB1_653;
	mul.wide.s32 	%rd397, %r141, 4;
	add.s64 	%rd142, %rd2, %rd397;
	ld.local.u32 	%r692, [%rd142+-4];
	setp.eq.s32 	%p492, %r692, 1;
	@%p492 bra 	$L__BB1_815;
	mov.b32 	%r693, 1;
	st.local.u32 	[%rd142+-4], %r693;
$L__BB1_653:
	mov.b32 	%r694, 0;
	st.local.u32 	[%rd2], %r694;
	st.local.u32 	[%rd2+4], %r694;
	st.local.u32 	[%rd2+8], %r694;
	st.local.u32 	[%rd2+12], %r694;
	st.local.u32 	[%rd2+16], %r694;
	st.local.u32 	[%rd2+20], %r694;
	st.local.u32 	[%rd2+24], %r694;
	st.local.u32 	[%rd2+28], %r694;
	st.local.u32 	[%rd2+32], %r694;
	ld.global.u32 	%r142, [%rd6+216];
	setp.eq.s32 	%p493, %r142, 0;
	@%p493 bra 	$L__BB1_656;
	mul.wide.s32 	%rd398, %r142, 4;
	add.s64 	%rd143, %rd2, %rd398;
	ld.local.u32 	%r695, [%rd143+-4];
	setp.eq.s32 	%p494, %r695, 1;
	@%p494 bra 	$L__BB1_815;
	mov.b32 	%r696, 1;
	st.local.u32 	[%rd143+-4], %r696;
$L__BB1_656:
	ld.global.u32 	%r143, [%rd6+220];
	setp.eq.s32 	%p495, %r143, 0;
	@%p495 bra 	$L__BB1_659;
	mul.wide.s32 	%rd399, %r143, 4;
	add.s64 	%rd144, %rd2, %rd399;
	ld.local.u32 	%r697, [%rd144+-4];
	setp.eq.s32 	%p496, %r697, 1;
	@%p496 bra 	$L__BB1_815;
	mov.b32 	%r698, 1;
	st.local.u32 	[%rd144+-4], %r698;
$L__BB1_659:
	ld.global.u32 	%r144, [%rd6+224];
	setp.eq.s32 	%p497, %r144, 0;
	@%p497 bra 	$L__BB1_662;
	mul.wide.s32 	%rd400, %r144, 4;
	add.s64 	%rd145, %rd2, %rd400;
	ld.local.u32 	%r699, [%rd145+-4];
	setp.eq.s32 	%p498, %r699, 1;
	@%p498 bra 	$L__BB1_815;
	mov.b32 	%r700, 1;
	st.local.u32 	[%rd145+-4], %r700;
$L__BB1_662:
	ld.global.u32 	%r145, [%rd6+252];
	setp.eq.s32 	%p499, %r145, 0;
	@%p499 bra 	$L__BB1_665;
	mul.wide.s32 	%rd401, %r145, 4;
	add.s64 	%rd146, %rd2, %rd401;
	ld.local.u32 	%r701, [%rd146+-4];
	setp.eq.s32 	%p500, %r701, 1;
	@%p500 bra 	$L__BB1_815;
	mov.b32 	%r702, 1;
	st.local.u32 	[%rd146+-4], %r702;
$L__BB1_665:
	ld.global.u32 	%r146, [%rd6+256];
	setp.eq.s32 	%p501, %r146, 0;
	@%p501 bra 	$L__BB1_668;
	mul.wide.s32 	%rd402, %r146, 4;
	add.s64 	%rd147, %rd2, %rd402;
	ld.local.u32 	%r703, [%rd147+-4];
	setp.eq.s32 	%p502, %r703, 1;
	@%p502 bra 	$L__BB1_815;
	mov.b32 	%r704, 1;
	st.local.u32 	[%rd147+-4], %r704;
$L__BB1_668:
	ld.global.u32 	%r147, [%rd6+260];
	setp.eq.s32 	%p503, %r147, 0;
	@%p503 bra 	$L__BB1_671;
	mul.wide.s32 	%rd403, %r147, 4;
	add.s64 	%rd148, %rd2, %rd403;
	ld.local.u32 	%r705, [%rd148+-4];
	setp.eq.s32 	%p504, %r705, 1;
	@%p504 bra 	$L__BB1_815;
	mov.b32 	%r706, 1;
	st.local.u32 	[%rd148+-4], %r706;
$L__BB1_671:
	ld.global.u32 	%r148, [%rd6+288];
	setp.eq.s32 	%p505, %r148, 0;
	@%p505 bra 	$L__BB1_674;
	mul.wide.s32 	%rd404, %r148, 4;
	add.s64 	%rd149, %rd2, %rd404;
	ld.local.u32 	%r707, [%rd149+-4];
	setp.eq.s32 	%p506, %r707, 1;
	@%p506 bra 	$L__BB1_815;
	mov.b32 	%r708, 1;
	st.local.u32 	[%rd149+-4], %r708;
$L__BB1_674:
	ld.global.u32 	%r149, [%rd6+292];
	setp.eq.s32 	%p507, %r149, 0;
	@%p507 bra 	$L__BB1_677;
	mul.wide.s32 	%rd405, %r149, 4;
	add.s64 	%rd150, %rd2, %rd405;
	ld.local.u32 	%r709, [%rd150+-4];
	setp.eq.s32 	%p508, %r709, 1;
	@%p508 bra 	$L__BB1_815;
	mov.b32 	%r710, 1;
	st.local.u32 	[%rd150+-4], %r710;
$L__BB1_677:
	ld.global.u32 	%r150, [%rd6+296];
	setp.eq.s32 	%p509, %r150, 0;
	@%p509 bra 	$L__BB1_680;
	mul.wide.s32 	%rd406, %r150, 4;
	add.s64 	%rd151, %rd2, %rd406;
	ld.local.u32 	%r711, [%rd151+-4];
	setp.eq.s32 	%p510, %r711, 1;
	@%p510 bra 	$L__BB1_815;
	mov.b32 	%r712, 1;
	st.local.u32 	[%rd151+-4], %r712;
$L__BB1_680:
	mov.b32 	%r713, 0;
	st.local.u32 	[%rd2], %r713;
	st.local.u32 	[%rd2+4], %r713;
	st.local.u32 	[%rd2+8], %r713;
	st.local.u32 	[%rd2+12], %r713;
	st.local.u32 	[%rd2+16], %r713;
	st.local.u32 	[%rd2+20], %r713;
	st.local.u32 	[%rd2+24], %r713;
	st.local.u32 	[%rd2+28], %r713;
	st.local.u32 	[%rd2+32], %r713;
	ld.global.u32 	%r151, [%rd6+228];
	setp.eq.s32 	%p511, %r151, 0;
	@%p511 bra 	$L__BB1_683;
	mul.wide.s32 	%rd407, %r151, 4;
	add.s64 	%rd152, %rd2, %rd407;
	ld.local.u32 	%r714, [%rd152+-4];
	setp.eq.s32 	%p512, %r714, 1;
	@%p512 bra 	$L__BB1_815;
	mov.b32 	%r715, 1;
	st.local.u32 	[%rd152+-4], %r715;
$L__BB1_683:
	ld.global.u32 	%r152, [%rd6+232];
	setp.eq.s32 	%p513, %r152, 0;
	@%p513 bra 	$L__BB1_686;
	mul.wide.s32 	%rd408, %r152, 4;
	add.s64 	%rd153, %rd2, %rd408;
	ld.local.u32 	%r716, [%rd153+-4];
	setp.eq.s32 	%p514, %r716, 1;
	@%p514 bra 	$L__BB1_815;
	mov.b32 	%r717, 1;
	st.local.u32 	[%rd153+-4], %r717;
$L__BB1_686:
	ld.global.u32 	%r153, [%rd6+236];
	setp.eq.s32 	%p515, %r153, 0;
	@%p515 bra 	$L__BB1_689;
	mul.wide.s32 	%rd409, %r153, 4;
	add.s64 	%rd154, %rd2, %rd409;
	ld.local.u32 	%r718, [%rd154+-4];
	setp.eq.s32 	%p516, %r718, 1;
	@%p516 bra 	$L__BB1_815;
	mov.b32 	%r719, 1;
	st.local.u32 	[%rd154+-4], %r719;
$L__BB1_689:
	ld.global.u32 	%r154, [%rd6+264];
	setp.eq.s32 	%p517, %r154, 0;
	@%p517 bra 	$L__BB1_692;
	mul.wide.s32 	%rd410, %r154, 4;
	add.s64 	%rd155, %rd2, %rd410;
	ld.local.u32 	%r720, [%rd155+-4];
	setp.eq.s32 	%p518, %r720, 1;
	@%p518 bra 	$L__BB1_815;
	mov.b32 	%r721, 1;
	st.local.u32 	[%rd155+-4], %r721;
$L__BB1_692:
	ld.global.u32 	%r155, [%rd6+268];
	setp.eq.s32 	%p519, %r155, 0;
	@%p519 bra 	$L__BB1_695;
	mul.wide.s32 	%rd411, %r155, 4;
	add.s64 	%rd156, %rd2, %rd411;
	ld.local.u32 	%r722, [%rd156+-4];
	setp.eq.s32 	%p520, %r722, 1;
	@%p520 bra 	$L__BB1_815;
	mov.b32 	%r723, 1;
	st.local.u32 	[%rd156+-4], %r723;
$L__BB1_695:
	ld.global.u32 	%r156, [%rd6+272];
	setp.eq.s32 	%p521, %r156, 0;
	@%p521 bra 	$L__BB1_698;
	mul.wide.s32 	%rd412, %r156, 4;
	add.s64 	%rd157, %rd2, %rd412;
	ld.local.u32 	%r724, [%rd157+-4];
	setp.eq.s32 	%p522, %r724, 1;
	@%p522 bra 	$L__BB1_815;
	mov.b32 	%r725, 1;
	st.local.u32 	[%rd157+-4], %r725;
$L__BB1_698:
	ld.global.u32 	%r157, [%rd6+300];
	setp.eq.s32 	%p523, %r157, 0;
	@%p523 bra 	$L__BB1_701;
	mul.wide.s32 	%rd413, %r157, 4;
	add.s64 	%rd158, %rd2, %rd413;
	ld.local.u32 	%r726, [%rd158+-4];
	setp.eq.s32 	%p524, %r726, 1;
	@%p524 bra 	$L__BB1_815;
	mov.b32 	%r727, 1;
	st.local.u32 	[%rd158+-4], %r727;
$L__BB1_701:
	ld.global.u32 	%r158, [%rd6+304];
	setp.eq.s32 	%p525, %r158, 0;
	@%p525 bra 	$L__BB1_704;
	mul.wide.s32 	%rd414, %r158, 4;
	add.s64 	%rd159, %rd2, %rd414;
	ld.local.u32 	%r728, [%rd159+-4];
	setp.eq.s32 	%p526, %r728, 1;
	@%p526 bra 	$L__BB1_815;
	mov.b32 	%r729, 1;
	st.local.u32 	[%rd159+-4], %r729;
$L__BB1_704:
	ld.global.u32 	%r159, [%rd6+308];
	setp.eq.s32 	%p527, %r159, 0;
	@%p527 bra 	$L__BB1_707;
	mul.wide.s32 	%rd415, %r159, 4;
	add.s64 	%rd160, %rd2, %rd415;
	ld.local.u32 	%r730, [%rd160+-4];
	setp.eq.s32 	%p528, %r730, 1;
	@%p528 bra 	$L__BB1_815;
	mov.b32 	%r731, 1;
	st.local.u32 	[%rd160+-4], %r731;
$L__BB1_707:
	mov.b32 	%r732, 0;
	st.local.u32 	[%rd2], %r732;
	st.local.u32 	[%rd2+4], %r732;
	st.local.u32 	[%rd2+8], %r732;
	st.local.u32 	[%rd2+12], %r732;
	st.local.u32 	[%rd2+16], %r732;
	st.local.u32 	[%rd2+20], %r732;
	st.local.u32 	[%rd2+24], %r732;
	st.local.u32 	[%rd2+28], %r732;
	st.local.u32 	[%rd2+32], %r732;
	ld.global.u32 	%r160, [%rd6+240];
	setp.eq.s32 	%p529, %r160, 0;
	@%p529 bra 	$L__BB1_710;
	mul.wide.s32 	%rd416, %r160, 4;
	add.s64 	%rd161, %rd2, %rd416;
	ld.local.u32 	%r733, [%rd161+-4];
	setp.eq.s32 	%p530, %r733, 1;
	@%p530 bra 	$L__BB1_815;
	mov.b32 	%r734, 1;
	st.local.u32 	[%rd161+-4], %r734;
$L__BB1_710:
	ld.global.u32 	%r161, [%rd6+244];
	setp.eq.s32 	%p531, %r161, 0;
	@%p531 bra 	$L__BB1_713;
	mul.wide.s32 	%rd417, %r161, 4;
	add.s64 	%rd162, %rd2, %rd417;
	ld.local.u32 	%r735, [%rd162+-4];
	setp.eq.s32 	%p532, %r735, 1;
	@%p532 bra 	$L__BB1_815;
	mov.b32 	%r736, 1;
	st.local.u32 	[%rd162+-4], %r736;
$L__BB1_713:
	ld.global.u32 	%r162, [%rd6+248];
	setp.eq.s32 	%p533, %r162, 0;
	@%p533 bra 	$L__BB1_716;
	mul.wide.s32 	%rd418, %r162, 4;
	add.s64 	%rd163, %rd2, %rd418;
	ld.local.u32 	%r737, [%rd163+-4];
	setp.eq.s32 	%p534, %r737, 1;
	@%p534 bra 	$L__BB1_815;
	mov.b32 	%r738, 1;
	st.local.u32 	[%rd163+-4], %r738;
$L__BB1_716:
	ld.global.u32 	%r163, [%rd6+276];
	setp.eq.s32 	%p535, %r163, 0;
	@%p535 bra 	$L__BB1_719;
	mul.wide.s32 	%rd419, %r163, 4;
	add.s64 	%rd164, %rd2, %rd419;
	ld.local.u32 	%r739, [%rd164+-4];
	setp.eq.s32 	%p536, %r739, 1;
	@%p536 bra 	$L__BB1_815;
	mov.b32 	%r740, 1;
	st.local.u32 	[%rd164+-4], %r740;
$L__BB1_719:
	ld.global.u32 	%r164, [%rd6+280];
	setp.eq.s32 	%p537, %r164, 0;
	@%p537 bra 	$L__BB1_722;
	mul.wide.s32 	%rd420, %r164, 4;
	add.s64 	%rd165, %rd2, %rd420;
	ld.local.u32 	%r741, [%rd165+-4];
	setp.eq.s32 	%p538, %r741, 1;
	@%p538 bra 	$L__BB1_815;
	mov.b32 	%r742, 1;
	st.local.u32 	[%rd165+-4], %r742;
$L__BB1_722:
	ld.global.u32 	%r165, [%rd6+284];
	setp.eq.s32 	%p539, %r165, 0;
	@%p539 bra 	$L__BB1_725;
	mul.wide.s32 	%rd421, %r165, 4;
	add.s64 	%rd166, %rd2, %rd421;
	ld.local.u32 	%r743, [%rd166+-4];
	setp.eq.s32 	%p540, %r743, 1;
	@%p540 bra 	$L__BB1_815;
	mov.b32 	%r744, 1;
	st.local.u32 	[%rd166+-4], %r744;
$L__BB1_725:
	ld.global.u32 	%r166, [%rd6+312];
	setp.eq.s32 	%p541, %r166, 0;
	@%p541 bra 	$L__BB1_728;
	mul.wide.s32 	%rd422, %r166, 4;
	add.s64 	%rd167, %rd2, %rd422;
	ld.local.u32 	%r745, [%rd167+-4];
	setp.eq.s32 	%p542, %r745, 1;
	@%p542 bra 	$L__BB1_815;
	mov.b32 	%r746, 1;
	st.local.u32 	[%rd167+-4], %r746;
$L__BB1_728:
	ld.global.u32 	%r167, [%rd6+316];
	setp.eq.s32 	%p543, %r167, 0;
	@%p543 bra 	$L__BB1_731;
	mul.wide.s32 	%rd423, %r167, 4;
	add.s64 	%rd168, %rd2, %rd423;
	ld.local.u32 	%r747, [%rd168+-4];
	setp.eq.s32 	%p544, %r747, 1;
	@%p544 bra 	$L__BB1_815;
	mov.b32 	%r748, 1;
	st.local.u32 	[%rd168+-4], %r748;
$L__BB1_731:
	ld.global.u32 	%r168, [%rd6+320];
	setp.eq.s32 	%p545, %r168, 0;
	@%p545 bra 	$L__BB1_733;
	mul.wide.s32 	%rd424, %r168, 4;
	add.s64 	%rd425, %rd2, %rd424;
	ld.local.u32 	%r749, [%rd425+-4];
	setp.eq.s32 	%p546, %r749, 1;
	@%p546 bra 	$L__BB1_815;
$L__BB1_733:
	add.s32 	%r764, %r764, 1;
	bra.uni 	$L__BB1_817;
$L__BB1_734:
	mul.wide.u32 	%rd222, %r215, 4;
	add.s64 	%rd223, %rd6, %rd222;
	ld.global.u32 	%r221, [%rd223];
	add.s32 	%r222, %r221, -10;
	setp.lt.u32 	%p6, %r222, -9;
	@%p6 bra 	$L__BB1_815;
	mov.b16 	%rs1, 0;
	st.local.u8 	[%rd3], %rs1;
	st.local.u8 	[%rd3+1], %rs1;
	st.local.u8 	[%rd3+2], %rs1;
	st.local.u8 	[%rd3+3], %rs1;
	st.local.u8 	[%rd3+4], %rs1;
	st.local.u8 	[%rd3+5], %rs1;
	st.local.u8 	[%rd3+6], %rs1;
	st.local.u8 	[%rd3+7], %rs1;
	st.local.u8 	[%rd3+8], %rs1;
	mul.hi.u32 	%r223, %r215, 954437177;
	shr.u32 	%r224, %r223, 1;
	mul.lo.s32 	%r225, %r224, 9;
	mul.wide.u32 	%rd224, %r225, 4;
	add.s64 	%rd169, %rd6, %rd224;
	ld.global.u32 	%r169, [%rd169];
	setp.eq.s32 	%p7, %r169, 0;
	@%p7 bra 	$L__BB1_738;
	cvt.s64.s32 	%rd225, %r169;
	add.s64 	%rd170, %rd3, %rd225;
	ld.local.u8 	%rs2, [%rd170+-1];
	setp.ne.s16 	%p8, %rs2, 0;
	@%p8 bra 	$L__BB1_815;
	mov.b16 	%rs3, 1;
	st.local.u8 	[%rd170+-1], %rs3;
$L__BB1_738:
	ld.global.u32 	%r170, [%rd169+4];
	setp.eq.s32 	%p9, %r170, 0;
	@%p9 bra 	$L__BB1_741;
	cvt.s64.s32 	%rd226, %r170;
	add.s64 	%rd171, %rd3, %rd226;
	ld.local.u8 	%rs4, [%rd171+-1];
	setp.ne.s16 	%p10, %rs4, 0;
	@%p10 bra 	$L__BB1_815;
	mov.b16 	%rs5, 1;
	st.local.u8 	[%rd171+-1], %rs5;
$L__BB1_741:
	ld.global.u32 	%r171, [%rd169+8];
	setp.eq.s32 	%p11, %r171, 0;
	@%p11 bra 	$L__BB1_744;
	cvt.s64.s32 	%rd227, %r171;
	add.s64 	%rd172, %rd3, %rd227;
	ld.local.u8 	%rs6, [%rd172+-1];
	setp.ne.s16 	%p12, %rs6, 0;
	@%p12 bra 	$L__BB1_815;
	mov.b16 	%rs7, 1;
	st.local.u8 	[%rd172+-1], %rs7;
$L__BB1_744:
	ld.global.u32 	%r172, [%rd169+12];
	setp.eq.s32 	%p13, %r172, 0;
	@%p13 bra 	$L__BB1_747;
	cvt.s64.s32 	%rd228, %r172;
	add.s64 	%rd173, %rd3, %rd228;
	ld.local.u8 	%rs8, [%rd173+-1];
	setp.ne.s16 	%p14, %rs8, 0;
	@%p14 bra 	$L__BB1_815;
	mov.b16 	%rs9, 1;
	st.local.u8 	[%rd173+-1], %rs9;
$L__BB1_747:
	ld.global.u32 	%r173, [%rd169+16];
	setp.eq.s32 	%p15, %r173, 0;
	@%p15 bra 	$L__BB1_750;
	cvt.s64.s32 	%rd229, %r173;
	add.s64 	%rd174, %rd3, %rd229;
	ld.local.u8 	%rs10, [%rd174+-1];
	setp.ne.s16 	%p16, %rs10, 0;
	@%p16 bra 	$L__BB1_815;
	mov.b16 	%rs11, 1;
	st.local.u8 	[%rd174+-1], %rs11;
$L__BB1_750:
	ld.global.u32 	%r174, [%rd169+20];
	setp.eq.s32 	%p17, %r174, 0;
	@%p17 bra 	$L__BB1_753;
	cvt.s64.s32 	%rd230, %r174;
	add.s64 	%rd175, %rd3, %rd230;
	ld.local.u8 	%rs12, [%rd175+-1];
	setp.ne.s16 	%p18, %rs12, 0;
	@%p18 bra 	$L__BB1_815;
	mov.b16 	%rs13, 1;
	st.local.u8 	[%rd175+-1], %rs13;
$L__BB1_753:
	ld.global.u32 	%r175, [%rd169+24];
	setp.eq.s32 	%p19, %r175, 0;
	@%p19 bra 	$L__BB1_756;
	cvt.s64.s32 	%rd231, %r175;
	add.s64 	%rd176, %rd3, %rd231;
	ld.local.u8 	%rs14, [%rd176+-1];
	setp.ne.s16 	%p20, %rs14, 0;
	@%p20 bra 	$L__BB1_815;
	mov.b16 	%rs15, 1;
	st.local.u8 	[%rd176+-1], %rs15;
$L__BB1_756:
	ld.global.u32 	%r176, [%rd169+28];
	setp.eq.s32 	%p21, %r176, 0;
	@%p21 bra 	$L__BB1_759;
	cvt.s64.s32 	%rd232, %r176;
	add.s64 	%rd177, %rd3, %rd232;
	ld.local.u8 	%rs16, [%rd177+-1];
	setp.ne.s16 	%p22, %rs16, 0;
	@%p22 bra 	$L__BB1_815;
	mov.b16 	%rs17, 1;
	st.local.u8 	[%rd177+-1], %rs17;
$L__BB1_759:
	ld.global.u32 	%r177, [%rd169+32];
	setp.eq.s32 	%p23, %r177, 0;
	@%p23 bra 	$L__BB1_762;
	cvt.s64.s32 	%rd233, %r177;
	add.s64 	%rd178, %rd3, %rd233;
	ld.local.u8 	%rs18, [%rd178+-1];
	setp.ne.s16 	%p24, %rs18, 0;
	@%p24 bra 	$L__BB1_815;
	mov.b16 	%rs19, 1;
	st.local.u8 	[%rd178+-1], %rs19;
$L__BB1_762:
	mov.b16 	%rs20, 0;
	st.local.u8 	[%rd3], %rs20;
	st.local.u8 	[%rd3+1], %rs20;
	st.local.u8 	[%rd3+2], %rs20;
	st.local.u8 	[%rd3+3], %rs20;
	st.local.u8 	[%rd3+4], %rs20;
	st.local.u8 	[%rd3+5], %rs20;
	st.local.u8 	[%rd3+6], %rs20;
	st.local.u8 	[%rd3+7], %rs20;
	st.local.u8 	[%rd3+8], %rs20;
	mul.wide.u32 	%rd234, %r6, 4;
	add.s64 	%rd179, %rd6, %rd234;
	ld.global.u32 	%r178, [%rd179];
	setp.eq.s32 	%p25, %r178, 0;
	@%p25 bra 	$L__BB1_765;
	cvt.s64.s32 	%rd235, %r178;
	add.s64 	%rd180, %rd3, %rd235;
	ld.local.u8 	%rs21, [%rd180+-1];
	setp.ne.s16 	%p26, %rs21, 0;
	@%p26 bra 	$L__BB1_815;
	mov.b16 	%rs22, 1;
	st.local.u8 	[%rd180+-1], %rs22;
$L__BB1_765:
	ld.global.u32 	%r179, [%rd179+36];
	setp.eq.s32 	%p27, %r179, 0;
	@%p27 bra 	$L__BB1_768;
	cvt.s64.s32 	%rd236, %r179;
	add.s64 	%rd181, %rd3, %rd236;
	ld.local.u8 	%rs23, [%rd181+-1];
	setp.ne.s16 	%p28, %rs23, 0;
	@%p28 bra 	$L__BB1_815;
	mov.b16 	%rs24, 1;
	st.local.u8 	[%rd181+-1], %rs24;
$L__BB1_768:
	ld.global.u32 	%r180, [%rd179+72];
	setp.eq.s32 	%p29, %r180, 0;
	@%p29 bra 	$L__BB1_771;
	cvt.s64.s32 	%rd237, %r180;
	add.s64 	%rd182, %rd3, %rd237;
	ld.local.u8 	%rs25, [%rd182+-1];
	setp.ne.s16 	%p30, %rs25, 0;
	@%p30 bra 	$L__BB1_815;
	mov.b16 	%rs26, 1;
	st.local.u8 	[%rd182+-1], %rs26;
$L__BB1_771:
	ld.global.u32 	%r181, [%rd179+108];
	setp.eq.s32 	%p31, %r181, 0;
	@%p31 bra 	$L__BB1_774;
	cvt.s64.s32 	%rd238, %r181;
	add.s64 	%rd183, %rd3, %rd238;
	ld.local.u8 	%rs27, [%rd183+-1];
	setp.ne.s16 	%p32, %rs27, 0;
	@%p32 bra 	$L__BB1_815;
	mov.b16 	%rs28, 1;
	st.local.u8 	[%rd183+-1], %rs28;
$L__BB1_774:
	ld.global.u32 	%r182, [%rd179+144];
	setp.eq.s32 	%p33, %r182, 0;
	@%p33 bra 	$L__BB1_777;
	cvt.s64.s32 	%rd239, %r182;
	add.s64 	%rd184, %rd3, %rd239;
	ld.local.u8 	%rs29, [%rd184+-1];
	setp.ne.s16 	%p34, %rs29, 0;
	@%p34 bra 	$L__BB1_815;
	mov.b16 	%rs30, 1;
	st.local.u8 	[%rd184+-1], %rs30;
$L__BB1_777:
	ld.global.u32 	%r183, [%rd179+180];
	setp.eq.s32 	%p35, %r183, 0;
	@%p35 bra 	$L__BB1_780;
	cvt.s64.s32 	%rd240, %r183;
	add.s64 	%rd185, %rd3, %rd240;
	ld.local.u8 	%rs31, [%rd185+-1];
	setp.ne.s16 	%p36, %rs31, 0;
	@%p36 bra 	$L__BB1_815;
	mov.b16 	%rs32, 1;
	st.local.u8 	[%rd185+-1], %rs32;
$L__BB1_780:
	ld.global.u32 	%r184, [%rd179+216];
	setp.eq.s32 	%p37, %r184, 0;
	@%p37 bra 	$L__BB1_783;
	cvt.s64.s32 	%rd241, %r184;
	add.s64 	%rd186, %rd3, %rd241;
	ld.local.u8 	%rs33, [%rd186+-1];
	setp.ne.s16 	%p38, %rs33, 0;
	@%p38 bra 	$L__BB1_815;
	mov.b16 	%rs34, 1;
	st.local.u8 	[%rd186+-1], %rs34;
$L__BB1_783:
	ld.global.u32 	%r185, [%rd179+252];
	setp.eq.s32 	%p39, %r185, 0;
	@%p39 bra 	$L__BB1_786;
	cvt.s64.s32 	%rd242, %r185;
	add.s64 	%rd187, %rd3, %rd242;
	ld.local.u8 	%rs35, [%rd187+-1];
	setp.ne.s16 	%p40, %rs35, 0;
	@%p40 bra 	$L__BB1_815;
	mov.b16 	%rs36, 1;
	st.local.u8 	[%rd187+-1], %rs36;
$L__BB1_786:
	ld.global.u32 	%r186, [%rd179+288];
	setp.eq.s32 	%p41, %r186, 0;
	@%p41 bra 	$L__BB1_789;
	cvt.s64.s32 	%rd243, %r186;
	add.s64 	%rd188, %rd3, %rd243;
	ld.local.u8 	%rs37, [%rd188+-1];
	setp.ne.s16 	%p42, %rs37, 0;
	@%p42 bra 	$L__BB1_815;
	mov.b16 	%rs38, 1;
	st.local.u8 	[%rd188+-1], %rs38;
$L__BB1_789:
	mov.b16 	%rs39, 0;
	st.local.u8 	[%rd3], %rs39;
	st.local.u8 	[%rd3+1], %rs39;
	st.local.u8 	[%rd3+2], %rs39;
	st.local.u8 	[%rd3+3], %rs39;
	st.local.u8 	[%rd3+4], %rs39;
	st.local.u8 	[%rd3+5], %rs39;
	st.local.u8 	[%rd3+6], %rs39;
	st.local.u8 	[%rd3+7], %rs39;
	st.local.u8 	[%rd3+8], %rs39;
	mul.hi.u32 	%r226, %r6, -1431655765;
	shr.u32 	%r227, %r226, 1;
	mul.hi.u32 	%r228, %r215, 795364315;
	sub.s32 	%r229, %r215, %r228;
	shr.u32 	%r230, %r229, 1;
	add.s32 	%r231, %r230, %r228;
	shr.u32 	%r232, %r231, 4;
	mul.lo.s32 	%r233, %r232, 27;
	mad.lo.s32 	%r187, %r227, 3, %r233;
	mul.wide.u32 	%rd244, %r187, 4;
	add.s64 	%rd189, %rd6, %rd244;
	ld.global.u32 	%r188, [%rd189];
	setp.eq.s32 	%p43, %r188, 0;
	@%p43 bra 	$L__BB1_792;
	cvt.s64.s32 	%rd245, %r188;
	add.s64 	%rd190, %rd3, %rd245;
	ld.local.u8 	%rs40, [%rd190+-1];
	setp.ne.s16 	%p44, %rs40, 0;
	@%p44 bra 	$L__BB1_815;
	mov.b16 	%rs41, 1;
	st.local.u8 	[%rd190+-1], %rs41;
$L__BB1_792:
	add.s32 	%r234, %r187, 1;
	mul.wide.u32 	%rd246, %r234, 4;
	add.s64 	%rd247, %rd6, %rd246;
	ld.global.u32 	%r189, [%rd247];
	setp.eq.s32 	%p45, %r189, 0;
	@%p45 bra 	$L__BB1_795;
	cvt.s64.s32 	%rd248, %r189;
	add.s64 	%rd191, %rd3, %rd248;
	ld.local.u8 	%rs42, [%rd191+-1];
	setp.ne.s16 	%p46, %rs42, 0;
	@%p46 bra 	$L__BB1_815;
	mov.b16 	%rs43, 1;
	st.local.u8 	[%rd191+-1], %rs43;
$L__BB1_795:
	add.s32 	%r235, %r187, 2;
	mul.wide.u32 	%rd249, %r235, 4;
	add.s64 	%rd250, %rd6, %rd249;
	ld.global.u32 	%r190, [%rd250];
	setp.eq.s32 	%p47, %r190, 0;
	@%p47 bra 	$L__BB1_798;
	cvt.s64.s32 	%rd251, %r190;
	add.s64 	%rd192, %rd3, %rd251;
	ld.local.u8 	%rs44, [%rd192+-1];
	setp.ne.s16 	%p48, %rs44, 0;
	@%p48 bra 	$L__BB1_815;
	mov.b16 	%rs45, 1;
	st.local.u8 	[%rd192+-1], %rs45;
$L__BB1_798:
	ld.global.u32 	%r191, [%rd189+36];
	setp.eq.s32 	%p49, %r191, 0;
	@%p49 bra 	$L__BB1_801;
	cvt.s64.s32 	%rd252, %r191;
	add.s64 	%rd193, %rd3, %rd252;
	ld.local.u8 	%rs46, [%rd193+-1];
	setp.ne.s16 	%p50, %rs46, 0;
	@%p50 bra 	$L__BB1_815;
	mov.b16 	%rs47, 1;
	st.local.u8 	[%rd193+-1], %rs47;
$L__BB1_801:
	add.s32 	%r236, %r187, 10;
	mul.wide.u32 	%rd253, %r236, 4;
	add.s64 	%rd254, %rd6, %rd253;
	ld.global.u32 	%r192, [%rd254];
	setp.eq.s32 	%p51, %r192, 0;
	@%p51 bra 	$L__BB1_804;
	cvt.s64.s32 	%rd255, %r192;
	add.s64 	%rd194, %rd3, %rd255;
	ld.local.u8 	%rs48, [%rd194+-1];
	setp.ne.s16 	%p52, %rs48, 0;
	@%p52 bra 	$L__BB1_815;
	mov.b16 	%rs49, 1;
	st.local.u8 	[%rd194+-1], %rs49;
$L__BB1_804:
	add.s32 	%r237, %r187, 11;
	mul.wide.u32 	%rd256, %r237, 4;
	add.s64 	%rd257, %rd6, %rd256;
	ld.global.u32 	%r193, [%rd257];
	setp.eq.s32 	%p53, %r193, 0;
	@%p53 bra 	$L__BB1_807;
	cvt.s64.s32 	%rd258, %r193;
	add.s64 	%rd195, %rd3, %rd258;
	ld.local.u8 	%rs50, [%rd195+-1];
	setp.ne.s16 	%p54, %rs50, 0;
	@%p54 bra 	$L__BB1_815;
	mov.b16 	%rs51, 1;
	st.local.u8 	[%rd195+-1], %rs51;
$L__BB1_807:
	ld.global.u32 	%r194, [%rd189+72];
	setp.eq.s32 	%p55, %r194, 0;
	@%p55 bra 	$L__BB1_810;
	cvt.s64.s32 	%rd259, %r194;
	add.s64 	%rd196, %rd3, %rd259;
	ld.local.u8 	%rs52, [%rd196+-1];
	setp.ne.s16 	%p56, %rs52, 0;
	@%p56 bra 	$L__BB1_815;
	mov.b16 	%rs53, 1;
	st.local.u8 	[%rd196+-1], %rs53;
$L__BB1_810:
	ld.global.u32 	%r195, [%rd189+76];
	setp.eq.s32 	%p57, %r195, 0;
	@%p57 bra 	$L__BB1_813;
	cvt.s64.s32 	%rd260, %r195;
	add.s64 	%rd197, %rd3, %rd260;
	ld.local.u8 	%rs54, [%rd197+-1];
	setp.ne.s16 	%p58, %rs54, 0;
	@%p58 bra 	$L__BB1_815;
	mov.b16 	%rs55, 1;
	st.local.u8 	[%rd197+-1], %rs55;
$L__BB1_813:
	ld.global.u32 	%r196, [%rd189+80];
	setp.eq.s32 	%p59, %r196, 0;
	@%p59 bra 	$L__BB1_733;
	cvt.s64.s32 	%rd261, %r196;
	add.s64 	%rd262, %rd3, %rd261;
	ld.local.u8 	%rs56, [%rd262+-1];
	setp.ne.s16 	%p60, %rs56, 0;
	@%p60 bra 	$L__BB1_815;
	bra.uni 	$L__BB1_733;
$L__BB1_815:
	ld.global.u32 	%r750, [%rd7];
	mul.wide.s32 	%rd426, %r750, 4;
	add.s64 	%rd198, %rd6, %rd426;
	ld.global.u32 	%r751, [%rd198];
	setp.lt.s32 	%p547, %r751, 9;
	@%p547 bra 	$L__BB1_817;
	mov.b32 	%r752, 0;
	st.global.u32 	[%rd198], %r752;
	add.s32 	%r764, %r764, -1;
$L__BB1_817:
	setp.lt.u32 	%p548, %r764, %r3;
	@%p548 bra 	$L__BB1_4;
$L__BB1_818:
	setp.ne.s32 	%p549, %r764, %r3;
	@%p549 bra 	$L__BB1_822;
	ld.param.u64 	%rd434, [_Z18sudokuBacktrackingPiiS_S_S_S__param_5];
	ld.param.u64 	%rd432, [_Z18sudokuBacktrackingPiiS_S_S_S__param_0];
	cvta.to.global.u64 	%rd427, %rd434;
	add.s64 	%rd435, %rd427, 8;
	mov.b32 	%r754, 1;
	st.global.u32 	[%rd1], %r754;
	shl.b64 	%rd428, %rd5, 2;
	cvta.to.global.u64 	%rd429, %rd432;
	add.s64 	%rd430, %rd429, %rd428;
	add.s64 	%rd436, %rd430, 8;
	mov.b32 	%r766, 0;
$L__BB1_820:
	ld.global.u32 	%r755, [%rd436+-8];
	st.global.u32 	[%rd435+-8], %r755;
	setp.eq.s32 	%p550, %r766, 80;
	@%p550 bra 	$L__BB1_822;
	ld.global.u32 	%r756, [%rd436+-4];
	st.global.u32 	[%rd435+-4], %r756;
	ld.global.u32 	%r757, [%rd436];
	st.global.u32 	[%rd435], %r757;
	ld.global.u32 	%r758, [%rd436+4];
	st.global.u32 	[%rd435+4], %r758;
	add.s32 	%r766, %r766, 4;
	add.s64 	%rd436, %rd436, 16;
	add.s64 	%rd435, %rd435, 16;
	bra.uni 	$L__BB1_820;
$L__BB1_822:
	mov.u32 	%r759, %ntid.x;
	mov.u32 	%r760, %nctaid.x;
	mad.lo.s32 	%r762, %r759, %r760, %r762;
	ld.global.u32 	%r761, [%rd1];
	setp.eq.s32 	%p551, %r761, 0;
	setp.lt.s32 	%p552, %r762, %r204;
	and.pred  	%p553, %p551, %p552;
	@%p553 bra 	$L__BB1_2;
$L__BB1_823:
	ret;

}


// ===== COMPILED SASS (sm_100) =====

	.target	sm_100

	.elftype	@"ET_EXEC"


//--------------------- .note.nv.tkinfo           --------------------------
	.section	.note.nv.tkinfo,"",@"SHT_NOTE"
	.sectionflags	@"SHF_NOTE_NV_TKINFO"
	.tkinfo
        /*0018*/ 	.word	0x00000002
        /*0030*/ 	.string	""
        /*0030*/ 	.string	"ptxas"
        /*0030*/ 	.string	"Cuda compilation tools, release 13.0, V13.0.88"
        /*0030*/ 	.string	"Build cuda_13.0.r13.0/compiler.36424714_0"
        /*0030*/ 	.string	"-arch sm_100 -m 64 "



//--------------------- .note.nv.cuinfo           --------------------------
	.section	.note.nv.cuinfo,"",@"SHT_NOTE"
	.sectionflags	@"SHF_NOTE_NV_CUINFO"
        /*0018*/ 	.short	0x0002
        /*001a*/ 	.short	0x0064
        /*001c*/ 	.short	0x0082
	.zero		2


//--------------------- .nv.info                  --------------------------
	.section	.nv.info,"",@"SHT_CUDA_INFO"
	.align	4


	//----- nvinfo : EIATTR_REGCOUNT
	.align		4
        /*0000*/ 	.byte	0x04, 0x2f
        /*0002*/ 	.short	(.L_1 - .L_0)
	.align		4
.L_0:
        /*0004*/ 	.word	index@(_Z7cudaBFSPiS_iS_S_S_)
        /*0008*/ 	.word	0x00000028


	//----- nvinfo : EIATTR_FRAME_SIZE
	.align		4
.L_1:
        /*000c*/ 	.byte	0x04, 0x11
        /*000e*/ 	.short	(.L_3 - .L_2)
	.align		4
.L_2:
        /*0010*/ 	.word	index@(_Z7cudaBFSPiS_iS_S_S_)
        /*0014*/ 	.word	0x00000000


	//----- nvinfo : EIATTR_REGCOUNT
	.align		4
.L_3:
        /*0018*/ 	.byte	0x04, 0x2f
        /*001a*/ 	.short	(.L_5 - .L_4)
	.align		4
.L_4:
        /*001c*/ 	.word	index@(_Z18sudokuBacktrackingPiiS_S_S_S_)
        /*0020*/ 	.word	0x000000b7


	//----- nvinfo : EIATTR_FRAME_SIZE
	.align		4
.L_5:
        /*0024*/ 	.byte	0x04, 0x11
        /*0026*/ 	.short	(.L_7 - .L_6)
	.align		4
.L_6:
        /*0028*/ 	.word	index@(_Z18sudokuBacktrackingPiiS_S_S_S_)
        /*002c*/ 	.word	0x00000030


	//----- nvinfo : EIATTR_MIN_STACK_SIZE
	.align		4
.L_7:
        /*0030*/ 	.byte	0x04, 0x12
        /*0032*/ 	.short	(.L_9 - .L_8)
	.align		4
.L_8:
        /*0034*/ 	.word	index@(_Z18sudokuBacktrackingPiiS_S_S_S_)
        /*0038*/ 	.word	0x00000030


	//----- nvinfo : EIATTR_MIN_STACK_SIZE
	.align		4
.L_9:
        /*003c*/ 	.byte	0x04, 0x12
        /*003e*/ 	.short	(.L_11 - .L_10)
	.align		4
.L_10:
        /*0040*/ 	.word	index@(_Z7cudaBFSPiS_iS_S_S_)
        /*0044*/ 	.word	0x00000000
.L_11:


//--------------------- .nv.compat                --------------------------
	.section	.nv.compat,"",@"SHT_CUDA_COMPAT_INFO"
	.align	4
        /*0000*/ 	.byte	0x02, 0x09, 0x00, 0x00, 0x02, 0x02, 0x01, 0x00, 0x02, 0x05, 0x05, 0x00, 0x03, 0x07, 0x01, 0x01
        /*0010*/ 	.byte	0x02, 0x03, 0x00, 0x00, 0x02, 0x06, 0x01, 0x00, 0x04, 0x0b, 0x08, 0x00, 0x09, 0x00, 0x00, 0x00
        /*0020*/ 	.byte	0x00, 0x00, 0x00, 0x00


//--------------------- .nv.info._Z18sudokuBacktrackingPiiS_S_S_S_ --------------------------
	.section	.nv.info._Z18sudokuBacktrackingPiiS_S_S_S_,"",@"SHT_CUDA_INFO"
	.sectionflags	@""
	.align	4


	//----- nvinfo : EIATTR_CUDA_API_VERSION
	.align		4
        /*0000*/ 	.byte	0x04, 0x37
        /*0002*/ 	.short	(.L_13 - .L_12)
.L_12:
        /*0004*/ 	.word	0x00000082


	//----- nvinfo : EIATTR_KPARAM_INFO
	.align		4
.L_13:
        /*0008*/ 	.byte	0x04, 0x17
        /*000a*/ 	.short	(.L_15 - .L_14)
.L_14:
        /*000c*/ 	.word	0x00000000
        /*0010*/ 	.short	0x0005
        /*0012*/ 	.short	0x0028
        /*0014*/ 	.byte	0x00, 0xf5, 0x21, 0x00


	//----- nvinfo : EIATTR_KPARAM_INFO
	.align		4
.L_15:
        /*0018*/ 	.byte	0x04, 0x17
        /*001a*/ 	.short	(.L_17 - .L_16)
.L_16:
        /*001c*/ 	.word	0x00000000
        /*0020*/ 	.short	0x0004
        /*0022*/ 	.short	0x0020
        /*0024*/ 	.byte	0x00, 0xf5, 0x21, 0x00


	//----- nvinfo : EIATTR_KPARAM_INFO
	.align		4
.L_17:
        /*0028*/ 	.byte	0x04, 0x17
        /*002a*/ 	.short	(.L_19 - .L_18)
.L_18:
        /*002c*/ 	.word	0x00000000
        /*0030*/ 	.short	0x0003
        /*0032*/ 	.short	0x0018
        /*0034*/ 	.byte	0x00, 0xf5, 0x21, 0x00


	//----- nvinfo : EIATTR_KPARAM_INFO
	.align		4
.L_19:
        /*0038*/ 	.byte	0x04, 0x17
        /*003a*/ 	.short	(.L_21 - .L_20)
.L_20:
        /*003c*/ 	.word	0x00000000
        /*0040*/ 	.short	0x0002
        /*0042*/ 	.short	0x0010
        /*0044*/ 	.byte	0x00, 0xf5, 0x21, 0x00


	//----- nvinfo : EIATTR_KPARAM_INFO
	.align		4
.L_21:
        /*0048*/ 	.byte	0x04, 0x17
        /*004a*/ 	.short	(.L_23 - .L_22)
.L_22:
        /*004c*/ 	.word	0x00000000
        /*0050*/ 	.short	0x0001
        /*0052*/ 	.short	0x0008
        /*0054*/ 	.byte	0x00, 0xf0, 0x11, 0x00


	//----- nvinfo : EIATTR_KPARAM_INFO
	.align		4
.L_23:
        /*0058*/ 	.byte	0x04, 0x17
        /*005a*/ 	.short	(.L_25 - .L_24)
.L_24:
        /*005c*/ 	.word	0x00000000
        /*0060*/ 	.short	0x0000
        /*0062*/ 	.short	0x0000
        /*0064*/ 	.byte	0x00, 0xf5, 0x21, 0x00


	//----- nvinfo : EIATTR_SPARSE_MMA_MASK
	.align		4
.L_25:
        /*0068*/ 	.byte	0x03, 0x50
        /*006a*/ 	.short	0x0000


	//----- nvinfo : EIATTR_MAXREG_COUNT
	.align		4
        /*006c*/ 	.byte	0x03, 0x1b
        /*006e*/ 	.short	0x00ff


	//----- nvinfo : EIATTR_MERCURY_ISA_VERSION
	.align		4
        /*0070*/ 	.byte	0x03, 0x5f
        /*0072*/ 	.short	0x0101


	//----- nvinfo : EIATTR_VRC_CTA_INIT_COUNT
	.align		4
        /*0074*/ 	.byte	0x02, 0x4a
	.zero		1
	.zero		1


	//----- nvinfo : EIATTR_EXIT_INSTR_OFFSETS
	.align		4
        /*0078*/ 	.byte	0x04, 0x1c
        /*007a*/ 	.short	(.L_27 - .L_26)


	//   ....[0]....
.L_26:
        /*007c*/ 	.word	0x000000c0


	//   ....[1]....
        /*0080*/ 	.word	0x0000abf0


	//----- nvinfo : EIATTR_CRS_STACK_SIZE
	.align		4
.L_27:
        /*0084*/ 	.byte	0x04, 0x1e
        /*0086*/ 	.short	(.L_29 - .L_28)
.L_28:
        /*0088*/ 	.word	0x00000000


	//----- nvinfo : EIATTR_CBANK_PARAM_SIZE
	.align		4
.L_29:
        /*008c*/ 	.byte	0x03, 0x19
        /*008e*/ 	.short	0x0030


	//----- nvinfo : EIATTR_PARAM_CBANK
	.align		4
        /*0090*/ 	.byte	0x04, 0x0a
        /*0092*/ 	.short	(.L_31 - .L_30)
	.align		4
.L_30:
        /*0094*/ 	.word	index@(.nv.constant0._Z18sudokuBacktrackingPiiS_S_S_S_)
        /*0098*/ 	.short	0x0380
        /*009a*/ 	.short	0x0030


	//----- nvinfo : EIATTR_SW_WAR
	.align		4
.L_31:
        /*009c*/ 	.byte	0x04, 0x36
        /*009e*/ 	.short	(.L_33 - .L_32)
.L_32:
        /*00a0*/ 	.word	0x00000008
.L_33:


//--------------------- .nv.info._Z7cudaBFSPiS_iS_S_S_ --------------------------
	.section	.nv.info._Z7cudaBFSPiS_iS_S_S_,"",@"SHT_CUDA_INFO"
	.sectionflags	@""
	.align	4


	//----- nvinfo : EIATTR_CUDA_API_VERSION
	.align		4
        /*0000*/ 	.byte	0x04, 0x37
        /*0002*/ 	.short	(.L_35 - .L_34)
.L_34:
        /*0004*/ 	.word	0x00000082


	//----- nvinfo : EIATTR_KPARAM_INFO
	.align		4
.L_35:
        /*0008*/ 	.byte	0x04, 0x17
        /*000a*/ 	.short	(.L_37 - .L_36)
.L_36:
        /*000c*/ 	.word	0x00000000
        /*0010*/ 	.short	0x0005
        /*0012*/ 	.short	0x0028
        /*0014*/ 	.byte	0x00, 0xf5, 0x21, 0x00


	//----- nvinfo : EIATTR_KPARAM_INFO
	.align		4
.L_37:
        /*0018*/ 	.byte	0x04, 0x17
        /*001a*/ 	.short	(.L_39 - .L_38)
.L_38:
        /*001c*/ 	.word	0x00000000
        /*0020*/ 	.short	0x0004
        /*0022*/ 	.short	0x0020
        /*0024*/ 	.byte	0x00, 0xf5, 0x21, 0x00


	//----- nvinfo : EIATTR_KPARAM_INFO
	.align		4
.L_39:
        /*0028*/ 	.byte	0x04, 0x17
        /*002a*/ 	.short	(.L_41 - .L_40)
.L_40:
        /*002c*/ 	.word	0x00000000
        /*0030*/ 	.short	0x0003
        /*0032*/ 	.short	0x0018
        /*0034*/ 	.byte	0x00, 0xf5, 0x21, 0x00


	//----- nvinfo : EIATTR_KPARAM_INFO
	.align		4
.L_41:
        /*0038*/ 	.byte	0x04, 0x17
        /*003a*/ 	.short	(.L_43 - .L_42)
.L_42:
        /*003c*/ 	.word	0x00000000
        /*0040*/ 	.short	0x0002
        /*0042*/ 	.short	0x0010
        /*0044*/ 	.byte	0x00, 0xf0, 0x11, 0x00


	//----- nvinfo : EIATTR_KPARAM_INFO
	.align		4
.L_43:
        /*0048*/ 	.byte	0x04, 0x17
        /*004a*/ 	.short	(.L_45 - .L_44)
.L_44:
        /*004c*/ 	.word	0x00000000
        /*0050*/ 	.short	0x0001
        /*0052*/ 	.short	0x0008
        /*0054*/ 	.byte	0x00, 0xf5, 0x21, 0x00


	//----- nvinfo : EIATTR_KPARAM_INFO
	.align		4
.L_45:
        /*0058*/ 	.byte	0x04, 0x17
        /*005a*/ 	.short	(.L_47 - .L_46)
.L_46:
        /*005c*/ 	.word	0x00000000
        /*0060*/ 	.short	0x0000
        /*0062*/ 	.short	0x0000
        /*0064*/ 	.byte	0x00, 0xf5, 0x21, 0x00


	//----- nvinfo : EIATTR_SPARSE_MMA_MASK
	.align		4
.L_47:
        /*0068*/ 	.byte	0x03, 0x50
        /*006a*/ 	.short	0x0000


	//----- nvinfo : EIATTR_MAXREG_COUNT
	.align		4
        /*006c*/ 	.byte	0x03, 0x1b
        /*006e*/ 	.short	0x00ff


	//----- nvinfo : EIATTR_MERCURY_ISA_VERSION
	.align		4
        /*0070*/ 	.byte	0x03, 0x5f
        /*0072*/ 	.short	0x0101


	//----- nvinfo : EIATTR_INT_WARP_WIDE_INSTR_OFFSETS
	.align		4
        /*0074*/ 	.byte	0x04, 0x31
        /*0076*/ 	.short	(.L_49 - .L_48)


	//   ....[0]....
.L_48:
        /*0078*/ 	.word	0x00000910


	//   ....[1]....
        /*007c*/ 	.word	0x000009d0


	//----- nvinfo : EIATTR_VRC_CTA_INIT_COUNT
	.align		4
.L_49:
        /*0080*/ 	.byte	0x02, 0x4a
	.zero		1
	.zero		1


	//----- nvinfo : EIATTR_EXIT_INSTR_OFFSETS
	.align		4
        /*0084*/ 	.byte	0x04, 0x1c
        /*0086*/ 	.short	(.L_51 - .L_50)


	//   ....[0]....
.L_50:
        /*0088*/ 	.word	0x00000070


	//   ....[1]....
        /*008c*/ 	.word	0x00001930


	//----- nvinfo : EIATTR_CRS_STACK_SIZE
	.align		4
.L_51:
        /*0090*/ 	.byte	0x04, 0x1e
        /*0092*/ 	.short	(.L_53 - .L_52)
.L_52:
        /*0094*/ 	.word	0x00000000


	//----- nvinfo : EIATTR_CBANK_PARAM_SIZE
	.align		4
.L_53:
        /*0098*/ 	.byte	0x03, 0x19
        /*009a*/ 	.short	0x0030


	//----- nvinfo : EIATTR_PARAM_CBANK
	.align		4
        /*009c*/ 	.byte	0x04, 0x0a
        /*009e*/ 	.short	(.L_55 - .L_54)
	.align		4
.L_54:
        /*00a0*/ 	.word	index@(.nv.constant0._Z7cudaBFSPiS_iS_S_S_)
        /*00a4*/ 	.short	0x0380
        /*00a6*/ 	.short	0x0030


	//----- nvinfo : EIATTR_SW_WAR
	.align		4
.L_55:
        /*00a8*/ 	.byte	0x04, 0x36
        /*00aa*/ 	.short	(.L_57 - .L_56)
.L_56:
        /*00ac*/ 	.word	0x00000008
.L_57:


//--------------------- .nv.callgraph             --------------------------
	.section	.nv.callgraph,"",@"SHT_CUDA_CALLGRAPH"
	.align	4
	.sectionentsize	8
	.align		4
        /*0000*/ 	.word	0x00000000
	.align		4
        /*0004*/ 	.word	0xffffffff
	.align		4
        /*0008*/ 	.word	0x00000000
	.align		4
        /*000c*/ 	.word	0xfffffffe
	.align		4
        /*0010*/ 	.word	0x00000000
	.align		4
        /*0014*/ 	.word	0xfffffffd
	.align		4
        /*0018*/ 	.word	0x00000000
	.align		4
        /*001c*/ 	.word	0xfffffffc


//--------------------- .text._Z18sudokuBacktrackingPiiS_S_S_S_ --------------------------
	.section	.text._Z18sudokuBacktrackingPiiS_S_S_S_,"ax",@progbits
	.align	128
        .global         _Z18sudokuBacktrackingPiiS_S_S_S_
        .type           _Z18sudokuBacktrackingPiiS_S_S_S_,@function
        .size           _Z18sudokuBacktrackingPiiS_S_S_S_,(.L_x_310 - _Z18sudokuBacktrackingPiiS_S_S_S_)
        .other          _Z18sudokuBacktrackingPiiS_S_S_S_,@"STO_CUDA_ENTRY STV_DEFAULT"
_Z18sudokuBacktrackingPiiS_S_S_S_:
.text._Z18sudokuBacktrackingPiiS_S_S_S_:
[----:B------:R-:W0:Y:S08]  /*0000*/  LDC R1, c[0x0][0x37c] ;  /* 0x0000df00ff017b82 */ /* 0x000e300000000800 */
[----:B------:R-:W1:Y:S01]  /*0010*/  LDC.64 R2, c[0x0][0x3a0] ;  /* 0x0000e800ff027b82 */ /* 0x000e620000000a00 */
[----:B------:R-:W1:Y:S01]  /*0020*/  LDCU.64 UR4, c[0x0][0x358] ;  /* 0x00006b00ff0477ac */ /* 0x000e620008000a00 */
[----:B------:R-:W2:Y:S01]  /*0030*/  S2R R5, SR_TID.X ;  /* 0x0000000000057919 */ /* 0x000ea20000002100 */
[----:B0-----:R-:W-:Y:S01]  /*0040*/  VIADD R1, R1, 0xffffffd0 ;  /* 0xffffffd001017836 */ /* 0x001fe20000000000 */
[----:B------:R-:W0:Y:S01]  /*0050*/  LDCU UR7, c[0x0][0x388] ;  /* 0x00007100ff0777ac */ /* 0x000e220008000800 */
[----:B-1----:R-:W3:Y:S03]  /*0060*/  LDG.E R2, desc[UR4][R2.64] ;  /* 0x0000000402027981 */ /* 0x002ee6000c1e1900 */
[----:B------:R-:W2:Y:S08]  /*0070*/  S2UR UR6, SR_CTAID.X ;  /* 0x00000000000679c3 */ /* 0x000eb00000002500 */
[----:B------:R-:W2:Y:S02]  /*0080*/  LDC R12, c[0x0][0x360] ;  /* 0x0000d800ff0c7b82 */ /* 0x000ea40000000800 */
[----:B--2---:R-:W-:-:S05]  /*0090*/  IMAD R12, R12, UR6, R5 ;  /* 0x000000060c0c7c24 */ /* 0x004fca000f8e0205 */
[----:B0-----:R-:W-:-:S04]  /*00a0*/  ISETP.GE.AND P0, PT, R12, UR7, PT ;  /* 0x000000070c007c0c */ /* 0x001fc8000bf06270 */
[----:B---3--:R-:W-:-:S13]  /*00b0*/  ISETP.NE.OR P0, PT, R2, RZ, P0 ;  /* 0x000000ff0200720c */ /* 0x008fda0000705670 */
[----:B------:R-:W-:Y:S05]  /*00c0*/  @P0 EXIT ;  /* 0x000000000000094d */ /* 0x000fea0003800000 */
[----:B------:R-:W0:Y:S02]  /*00d0*/  LDCU.64 UR8, c[0x0][0x390] ;  /* 0x00007200ff0877ac */ /* 0x000e240008000a00 */
.L_x_279:
[----:B-1----:R-:W1:Y:S02]  /*00e0*/  LDC.64 R16, c[0x0][0x398] ;  /* 0x0000e600ff107b82 */ /* 0x002e640000000a00 */
[----:B-1----:R-:W-:-:S06]  /*00f0*/  IMAD.WIDE R16, R12, 0x4, R16 ;  /* 0x000000040c107825 */ /* 0x002fcc00078e0210 */
[----:B------:R-:W2:Y:S01]  /*0100*/  LDG.E R16, desc[UR4][R16.64] ;  /* 0x0000000410107981 */ /* 0x000ea2000c1e1900 */
[----:B------:R-:W-:Y:S01]  /*0110*/  IMAD R14, R12, 0x51, RZ ;  /* 0x000000510c0e7824 */ /* 0x000fe200078e02ff */
[----:B------:R-:W-:Y:S01]  /*0120*/  BSSY.RECONVERGENT B0, `(.L_x_0) ;  /* 0x00009f6000007945 */ /* 0x000fe20003800200 */
[----:B------:R-:W-:-:S03]  /*0130*/  IMAD.MOV.U32 R15, RZ, RZ, RZ ;  /* 0x000000ffff0f7224 */ /* 0x000fc600078e00ff */
[----:B------:R-:W-:Y:S02]  /*0140*/  SHF.R.S32.HI R13, RZ, 0x1f, R14 ;  /* 0x0000001fff0d7819 */ /* 0x000fe4000001140e */
[----:B--2---:R-:W-:-:S13]  /*0150*/  ISETP.GE.AND P0, PT, R16, 0x1, PT ;  /* 0x000000011000780c */ /* 0x004fda0003f06270 */
[----:B---3--:R-:W-:Y:S05]  /*0160*/  @!P0 BRA `(.L_x_1) ;  /* 0x0000009c00c48947 */ /* 0x008fea0003800000 */
[----:B------:R-:W1:Y:S01]  /*0170*/  LDCU.64 UR6, c[0x0][0x380] ;  /* 0x00007000ff0677ac */ /* 0x000e620008000a00 */
[----:B------:R-:W-:Y:S01]  /*0180*/  IMAD.MOV.U32 R15, RZ, RZ, RZ ;  /* 0x000000ffff0f7224 */ /* 0x000fe200078e00ff */
[----:B-1----:R-:W-:-:S04]  /*0190*/  LEA R10, P0, R14, UR6, 0x2 ;  /* 0x000000060e0a7c11 */ /* 0x002fc8000f8010ff */
[----:B------:R-:W-:-:S09]  /*01a0*/  LEA.HI.X R11, R14, UR7, R13, 0x2, P0 ;  /* 0x000000070e0b7c11 */ /* 0x000fd200080f140d */
.L_x_276:
[----:B--2---:R-:W-:-:S05]  /*01b0*/  IADD3 R0, P0, PT, R14, R15, RZ ;  /* 0x0000000f0e007210 */ /* 0x004fca0007f1e0ff */
[----:B0-----:R-:W-:Y:S01]  /*01c0*/  IMAD.X R3, RZ, RZ, R13, P0 ;  /* 0x000000ffff037224 */ /* 0x001fe200000e060d */
[----:B01-34-:R-:W-:-:S04]  /*01d0*/  LEA R4, P0, R0, UR8, 0x2 ;  /* 0x0000000800047c11 */ /* 0x01bfc8000f8010ff */
[----:B------:R-:W-:-:S05]  /*01e0*/  LEA.HI.X R5, R0, UR9, R3, 0x2, P0 ;  /* 0x0000000900057c11 */ /* 0x000fca00080f1403 */
[----:B------:R-:W2:Y:S02]  /*01f0*/  LDG.E R3, desc[UR4][R4.64] ;  /* 0x0000000404037981 */ /* 0x000ea4000c1e1900 */
[----:B--2---:R-:W-:-:S05]  /*0200*/  IMAD.WIDE R2, R3, 0x4, R10 ;  /* 0x0000000403027825 */ /* 0x004fca00078e020a */
[----:B------:R-:W2:Y:S02]  /*0210*/  LDG.E R0, desc[UR4][R2.64] ;  /* 0x0000000402007981 */ /* 0x000ea4000c1e1900 */
[----:B--2---:R-:W-:-:S05]  /*0220*/  VIADD R7, R0, 0x1 ;  /* 0x0000000100077836 */ /* 0x004fca0000000000 */
[----:B------:R0:W-:Y:S04]  /*0230*/  STG.E desc[UR4][R2.64], R7 ;  /* 0x0000000702007986 */ /* 0x0001e8000c101904 */
[----:B------:R-:W2:Y:S01]  /*0240*/  LDG.E R17, desc[UR4][R4.64] ;  /* 0x0000000404117981 */ /* 0x000ea2000c1e1900 */
[----:B------:R-:W-:Y:S04]  /*0250*/  BSSY.RECONVERGENT B1, `(.L_x_2) ;  /* 0x00009e0000017945 */ /* 0x000fe80003800200 */
[----:B------:R-:W-:Y:S01]  /*0260*/  BSSY.RELIABLE B2, `(.L_x_3) ;  /* 0x00009d9000027945 */ /* 0x000fe20003800100 */
[C---:B--2---:R-:W-:Y:S01]  /*0270*/  ISETP.GT.AND P0, PT, R17.reuse, -0x1, PT ;  /* 0xffffffff1100780c */ /* 0x044fe20003f04270 */
[----:B------:R-:W-:-:S05]  /*0280*/  IMAD.HI R0, R17, 0x38e38e39, RZ ;  /* 0x38e38e3911007827 */ /* 0x000fca00078e02ff */
[----:B------:R-:W-:-:S04]  /*0290*/  SHF.R.S32.HI R9, RZ, 0x1, R0 ;  /* 0x00000001ff097819 */ /* 0x000fc80000011400 */
[----:B------:R-:W-:-:S03]  /*02a0*/  LEA.HI R0, R0, R9, RZ, 0x1 ;  /* 0x0000000900007211 */ /* 0x000fc600078f08ff */
[----:B0-----:R-:W-:Y:S05]  /*02b0*/  @!P0 BRA `(.L_x_4) ;  /* 0x0000001000ac8947 */ /* 0x001fea0003800000 */
[----:B------:R-:W-:-:S06]  /*02c0*/  IMAD.WIDE.U32 R2, R17, 0x4, R10 ;  /* 0x0000000411027825 */ /* 0x000fcc00078e000a */
[----:B------:R-:W2:Y:S02]  /*02d0*/  LDG.E R2, desc[UR4][R2.64] ;  /* 0x0000000402027981 */ /* 0x000ea4000c1e1900 */
[----:B--2---:R-:W-:-:S05]  /*02e0*/  VIADD R4, R2, 0xfffffff6 ;  /* 0xfffffff602047836 */ /* 0x004fca0000000000 */
[----:B------:R-:W-:-:S13]  /*02f0*/  ISETP.GE.U32.AND P0, PT, R4, -0x9, PT ;  /* 0xfffffff70400780c */ /* 0x000fda0003f06070 */
[----:B------:R-:W-:Y:S05]  /*0300*/  @!P0 BRA `(.L_x_5) ;  /* 0x0000009c00388947 */ /* 0x000fea0003800000 */
[----:B------:R-:W-:-:S05]  /*0310*/  IMAD.HI.U32 R2, R17, 0x38e38e39, RZ ;  /* 0x38e38e3911027827 */ /* 0x000fca00078e00ff */
[----:B------:R-:W-:-:S05]  /*0320*/  SHF.R.U32.HI R2, RZ, 0x1, R2 ;  /* 0x00000001ff027819 */ /* 0x000fca0000011602 */
[----:B------:R-:W-:-:S04]  /*0330*/  IMAD R5, R2, 0x9, RZ ;  /* 0x0000000902057824 */ /* 0x000fc800078e02ff */
[----:B------:R-:W-:-:S05]  /*0340*/  IMAD.WIDE.U32 R4, R5, 0x4, R10 ;  /* 0x0000000405047825 */ /* 0x000fca00078e000a */
[----:B------:R-:W2:Y:S01]  /*0350*/  LDG.E R2, desc[UR4][R4.64] ;  /* 0x0000000404027981 */ /* 0x000ea2000c1e1900 */
[----:B------:R-:W-:-:S03]  /*0360*/  IMAD R0, R0, -0x9, R17 ;  /* 0xfffffff700007824 */ /* 0x000fc600078e0211 */
[----:B------:R0:W-:Y:S04]  /*0370*/  STL.U8 [R1+0x24], RZ ;  /* 0x000024ff01007387 */ /* 0x0001e80000100000 */
[----:B------:R0:W-:Y:S04]  /*0380*/  STL.U8 [R1+0x25], RZ ;  /* 0x000025ff01007387 */ /* 0x0001e80000100000 */
[----:B------:R0:W-:Y:S04]  /*0390*/  STL.U8 [R1+0x26], RZ ;  /* 0x000026ff01007387 */ /* 0x0001e80000100000 */
[----:B------:R0:W-:Y:S04]  /*03a0*/  STL.U8 [R1+0x27], RZ ;  /* 0x000027ff01007387 */ /* 0x0001e80000100000 */
[----:B------:R0:W-:Y:S04]  /*03b0*/  STL.U8 [R1+0x28], RZ ;  /* 0x000028ff01007387 */ /* 0x0001e80000100000 */
[----:B------:R0:W-:Y:S04]  /*03c0*/  STL.U8 [R1+0x29], RZ ;  /* 0x000029ff01007387 */ /* 0x0001e80000100000 */
[----:B------:R0:W-:Y:S04]  /*03d0*/  STL.U8 [R1+0x2a], RZ ;  /* 0x00002aff01007387 */ /* 0x0001e80000100000 */
[----:B------:R0:W-:Y:S04]  /*03e0*/  STL.U8 [R1+0x2b], RZ ;  /* 0x00002bff01007387 */ /* 0x0001e80000100000 */
[----:B------:R0:W-:Y:S01]  /*03f0*/  STL.U8 [R1+0x2c], RZ ;  /* 0x00002cff01007387 */ /* 0x0001e20000100000 */
[----:B--2---:R-:W-:-:S13]  /*0400*/  ISETP.NE.AND P0, PT, R2, RZ, PT ;  /* 0x000000ff0200720c */ /* 0x004fda0003f05270 */
[----:B0-----:R-:W-:Y:S05]  /*0410*/  @!P0 BRA `(.L_x_6) ;  /* 0x0000000000188947 */ /* 0x001fea0003800000 */
[----:B------:R-:W-:-:S05]  /*0420*/  IMAD.IADD R3, R1, 0x1, R2 ;  /* 0x0000000101037824 */ /* 0x000fca00078e0202 */
[----:B------:R-:W2:Y:S02]  /*0430*/  LDL.U8 R2, [R3+0x23] ;  /* 0x0000230003027983 */ /* 0x000ea40000100000 */
[----:B--2---:R-:W-:-:S13]  /*0440*/  ISETP.NE.AND P0, PT, R2, RZ, PT ;  /* 0x000000ff0200720c */ /* 0x004fda0003f05270 */
[----:B------:R-:W-:Y:S05]  /*0450*/  @P0 BRA `(.L_x_5) ;  /* 0x0000009800e40947 */ /* 0x000fea0003800000 */
[----:B------:R-:W-:-:S05]  /*0460*/  IMAD.MOV.U32 R2, RZ, RZ, 0x1 ;  /* 0x00000001ff027424 */ /* 0x000fca00078e00ff */
[----:B------:R0:W-:Y:S02]  /*0470*/  STL.U8 [R3+0x23], R2 ;  /* 0x0000230203007387 */ /* 0x0001e40000100000 */
.L_x_6:
[----:B0-----:R-:W2:Y:S02]  /*0480*/  LDG.E R2, desc[UR4][R4.64+0x4] ;  /* 0x0000040404027981 */ /* 0x001ea4000c1e1900 */
[----:B--2---:R-:W-:-:S13]  /*0490*/  ISETP.NE.AND P0, PT, R2, RZ, PT ;  /* 0x000000ff0200720c */ /* 0x004fda0003f05270 */
[----:B------:R-:W-:Y:S05]  /*04a0*/  @!P0 BRA `(.L_x_7) ;  /* 0x0000000000188947 */ /* 0x000fea0003800000 */
[----:B------:R-:W-:-:S05]  /*04b0*/  IMAD.IADD R2, R1, 0x1, R2 ;  /* 0x0000000101027824 */ /* 0x000fca00078e0202 */
[----:B------:R-:W2:Y:S02]  /*04c0*/  LDL.U8 R3, [R2+0x23] ;  /* 0x0000230002037983 */ /* 0x000ea40000100000 */
[----:B--2---:R-:W-:-:S13]  /*04d0*/  ISETP.NE.AND P0, PT, R3, RZ, PT ;  /* 0x000000ff0300720c */ /* 0x004fda0003f05270 */
[----:B------:R-:W-:Y:S05]  /*04e0*/  @P0 BRA `(.L_x_5) ;  /* 0x0000009800c00947 */ /* 0x000fea0003800000 */
[----:B------:R-:W-:-:S05]  /*04f0*/  IMAD.MOV.U32 R3, RZ, RZ, 0x1 ;  /* 0x00000001ff037424 */ /* 0x000fca00078e00ff */
[----:B------:R0:W-:Y:S02]  /*0500*/  STL.U8 [R2+0x23], R3 ;  /* 0x0000230302007387 */ /* 0x0001e40000100000 */
.L_x_7:
        /* <DEDUP_REMOVED lines=9> */
.L_x_8:
        /* <DEDUP_REMOVED lines=9> */
.L_x_9:
        /* <DEDUP_REMOVED lines=9> */
.L_x_10:
        /* <DEDUP_REMOVED lines=9> */
.L_x_11:
        /* <DEDUP_REMOVED lines=9> */
.L_x_12:
        /* <DEDUP_REMOVED lines=9> */
.L_x_13:
        /* <DEDUP_REMOVED lines=9> */
.L_x_14:
[----:B------:R-:W-:-:S05]  /*0900*/  IMAD.WIDE.U32 R4, R0, 0x4, R10 ;  /* 0x0000000400047825 */ /* 0x000fca00078e000a */
[----:B0-----:R-:W2:Y:S04]  /*0910*/  LDG.E R2, desc[UR4][R4.64] ;  /* 0x0000000404027981 */ /* 0x001ea8000c1e1900 */
        /* <DEDUP_REMOVED lines=17> */
.L_x_15:
        /* <DEDUP_REMOVED lines=9> */
.L_x_16:
        /* <DEDUP_REMOVED lines=9> */
.L_x_17:
        /* <DEDUP_REMOVED lines=9> */
.L_x_18:
        /* <DEDUP_REMOVED lines=9> */
.L_x_19:
        /* <DEDUP_REMOVED lines=9> */
.L_x_20:
        /* <DEDUP_REMOVED lines=9> */
.L_x_21:
        /* <DEDUP_REMOVED lines=9> */
.L_x_22:
        /* <DEDUP_REMOVED lines=9> */
.L_x_23:
[----:B0-----:R-:W-:-:S04]  /*0eb0*/  IMAD.HI.U32 R2, R17, 0x2f684bdb, RZ ;  /* 0x2f684bdb11027827 */ /* 0x001fc800078e00ff */
[----:B------:R-:W-:Y:S02]  /*0ec0*/  IMAD.IADD R3, R17, 0x1, -R2 ;  /* 0x0000000111037824 */ /* 0x000fe400078e0a02 */
[----:B------:R-:W-:-:S03]  /*0ed0*/  IMAD.HI.U32 R0, R0, -0x55555555, RZ ;  /* 0xaaaaaaab00007827 */ /* 0x000fc600078e00ff */
[----:B------:R-:W-:Y:S02]  /*0ee0*/  LEA.HI R3, R3, R2, RZ, 0x1f ;  /* 0x0000000203037211 */ /* 0x000fe400078ff8ff */
[----:B------:R-:W-:Y:S02]  /*0ef0*/  SHF.R.U32.HI R0, RZ, 0x1, R0 ;  /* 0x00000001ff007819 */ /* 0x000fe40000011600 */
[----:B------:R-:W-:-:S05]  /*0f00*/  SHF.R.U32.HI R3, RZ, 0x4, R3 ;  /* 0x00000004ff037819 */ /* 0x000fca0000011603 */
[----:B------:R-:W-:-:S04]  /*0f10*/  IMAD R0, R3, 0x9, R0 ;  /* 0x0000000903007824 */ /* 0x000fc800078e0200 */
[----:B------:R-:W-:-:S04]  /*0f20*/  IMAD R7, R0, 0x3, RZ ;  /* 0x0000000300077824 */ /* 0x000fc800078e02ff */
[----:B------:R-:W-:-:S05]  /*0f30*/  IMAD.WIDE.U32 R4, R7, 0x4, R10 ;  /* 0x0000000407047825 */ /* 0x000fca00078e000a */
[----:B------:R-:W2:Y:S04]  /*0f40*/  LDG.E R0, desc[UR4][R4.64] ;  /* 0x0000000404007981 */ /* 0x000ea8000c1e1900 */
        /* <DEDUP_REMOVED lines=17> */
.L_x_24:
[----:B------:R-:W-:-:S04]  /*1060*/  VIADD R3, R7, 0x1 ;  /* 0x0000000107037836 */ /* 0x000fc80000000000 */
[----:B0-----:R-:W-:-:S05]  /*1070*/  IMAD.WIDE.U32 R2, R3, 0x4, R10 ;  /* 0x0000000403027825 */ /* 0x001fca00078e000a */
[----:B------:R-:W2:Y:S02]  /*1080*/  LDG.E R0, desc[UR4][R2.64] ;  /* 0x0000000402007981 */ /* 0x000ea4000c1e1900 */
        /* <DEDUP_REMOVED lines=8> */
.L_x_25:
        /* <DEDUP_REMOVED lines=11> */
.L_x_26:
        /* <DEDUP_REMOVED lines=9> */
.L_x_27:
        /* <DEDUP_REMOVED lines=11> */
.L_x_28:
        /* <DEDUP_REMOVED lines=11> */
.L_x_29:
        /* <DEDUP_REMOVED lines=9> */
.L_x_30:
        /* <DEDUP_REMOVED lines=9> */
.L_x_31:
[----:B0-----:R-:W2:Y:S02]  /*14d0*/  LDG.E R0, desc[UR4][R4.64+0x50] ;  /* 0x0000500404007981 */ /* 0x001ea4000c1e1900 */
[----:B--2---:R-:W-:-:S13]  /*14e0*/  ISETP.NE.AND P0, PT, R0, RZ, PT ;  /* 0x000000ff0000720c */ /* 0x004fda0003f05270 */
[----:B------:R-:W-:Y:S05]  /*14f0*/  @!P0 BREAK.RELIABLE B2 ;  /* 0x0000000000028942 */ /* 0x000fea0003800100 */
[----:B------:R-:W-:Y:S05]  /*1500*/  @!P0 BRA `(.L_x_32) ;  /* 0x0000008800b08947 */ /* 0x000fea0003800000 */
[----:B------:R-:W-:-:S06]  /*1510*/  IMAD.IADD R0, R1, 0x1, R0 ;  /* 0x0000000101007824 */ /* 0x000fcc00078e0200 */
[----:B------:R-:W2:Y:S02]  /*1520*/  LDL.U8 R0, [R0+0x23] ;  /* 0x0000230000007983 */ /* 0x000ea40000100000 */
[----:B--2---:R-:W-:-:S13]  /*1530*/  ISETP.NE.AND P0, PT, R0, RZ, PT ;  /* 0x000000ff0000720c */ /* 0x004fda0003f05270 */
[----:B------:R-:W-:Y:S05]  /*1540*/  @!P0 BREAK.RELIABLE B2 ;  /* 0x0000000000028942 */ /* 0x000fea0003800100 */
[----:B------:R-:W-:Y:S05]  /*1550*/  @P0 BRA `(.L_x_5) ;  /* 0x0000008800a40947 */ /* 0x000fea0003800000 */
[----:B------:R-:W-:Y:S05]  /*1560*/  BRA `(.L_x_32) ;  /* 0x0000008800987947 */ /* 0x000fea0003800000 */
.L_x_4:
[----:B------:R-:W2:Y:S01]  /*1570*/  LDG.E R42, desc[UR4][R10.64] ;  /* 0x000000040a2a7981 */ /* 0x000ea2000c1e1900 */
[----:B------:R-:W-:-:S03]  /*1580*/  LOP3.LUT R161, R161, 0xfffffffe, RZ, 0xc0, !PT ;  /* 0xfffffffea1a17812 */ /* 0x000fc600078ec0ff */
[----:B------:R0:W-:Y:S04]  /*1590*/  STL.64 [R1], RZ ;  /* 0x000000ff01007387 */ /* 0x0001e80000100a00 */
[----:B------:R0:W-:Y:S04]  /*15a0*/  STL.64 [R1+0x8], RZ ;  /* 0x000008ff01007387 */ /* 0x0001e80000100a00 */
[----:B------:R0:W-:Y:S04]  /*15b0*/  STL.64 [R1+0x10], RZ ;  /* 0x000010ff01007387 */ /* 0x0001e80000100a00 */
[----:B------:R0:W-:Y:S04]  /*15c0*/  STL.64 [R1+0x18], RZ ;  /* 0x000018ff01007387 */ /* 0x0001e80000100a00 */
[----:B------:R0:W-:Y:S01]  /*15d0*/  STL [R1+0x20], RZ ;  /* 0x000020ff01007387 */ /* 0x0001e20000100800 */
[C---:B--2---:R-:W-:Y:S01]  /*15e0*/  ISETP.NE.AND P0, PT, R42.reuse, RZ, PT ;  /* 0x000000ff2a00720c */ /* 0x044fe20003f05270 */
[----:B------:R-:W-:-:S12]  /*15f0*/  IMAD R0, R42, 0x4, R1 ;  /* 0x000000042a007824 */ /* 0x000fd800078e0201 */
[----:B------:R-:W-:Y:S01]  /*1600*/  @P0 LOP3.LUT R161, R161, 0x1, RZ, 0xfc, !PT ;  /* 0x00000001a1a10812 */ /* 0x000fe200078efcff */
[----:B0-----:R-:W-:Y:S06]  /*1610*/  @!P0 BRA `(.L_x_33) ;  /* 0x0000000000148947 */ /* 0x001fec0003800000 */
[----:B------:R-:W2:Y:S02]  /*1620*/  LDL R2, [R0+-0x4] ;  /* 0xfffffc0000027983 */ /* 0x000ea40000100800 */
[----:B--2---:R-:W-:-:S13]  /*1630*/  ISETP.NE.AND P0, PT, R2, 0x1, PT ;  /* 0x000000010200780c */ /* 0x004fda0003f05270 */
[----:B------:R-:W-:Y:S05]  /*1640*/  @!P0 BRA `(.L_x_5) ;  /* 0x0000008800688947 */ /* 0x000fea0003800000 */
[----:B------:R-:W-:-:S05]  /*1650*/  IMAD.MOV.U32 R3, RZ, RZ, 0x1 ;  /* 0x00000001ff037424 */ /* 0x000fca00078e00ff */
[----:B------:R0:W-:Y:S02]  /*1660*/  STL [R0+-0x4], R3 ;  /* 0xfffffc0300007387 */ /* 0x0001e40000100800 */
.L_x_33:
[----:B------:R-:W2:Y:S01]  /*1670*/  LDG.E R44, desc[UR4][R10.64+0x4] ;  /* 0x000004040a2c7981 */ /* 0x000ea2000c1e1900 */
[----:B------:R-:W-:Y:S02]  /*1680*/  LOP3.LUT R161, R161, 0xffff7fff, RZ, 0xc0, !PT ;  /* 0xffff7fffa1a17812 */ /* 0x000fe400078ec0ff */
[C---:B--2---:R-:W-:Y:S01]  /*1690*/  ISETP.NE.AND P0, PT, R44.reuse, RZ, PT ;  /* 0x000000ff2c00720c */ /* 0x044fe20003f05270 */
[----:B------:R-:W-:-:S12]  /*16a0*/  IMAD R19, R44, 0x4, R1 ;  /* 0x000000042c137824 */ /* 0x000fd800078e0201 */
[----:B------:R-:W-:Y:S01]  /*16b0*/  @P0 LOP3.LUT R161, R161, 0x8000, RZ, 0xfc, !PT ;  /* 0x00008000a1a10812 */ /* 0x000fe200078efcff */
[----:B------:R-:W-:Y:S06]  /*16c0*/  @!P0 BRA `(.L_x_34) ;  /* 0x0000000000148947 */ /* 0x000fec0003800000 */
[----:B------:R-:W2:Y:S02]  /*16d0*/  LDL R2, [R19+-0x4] ;  /* 0xfffffc0013027983 */ /* 0x000ea40000100800 */
[----:B--2---:R-:W-:-:S13]  /*16e0*/  ISETP.NE.AND P0, PT, R2, 0x1, PT ;  /* 0x000000010200780c */ /* 0x004fda0003f05270 */
[----:B------:R-:W-:Y:S05]  /*16f0*/  @!P0 BRA `(.L_x_5) ;  /* 0x00000088003c8947 */ /* 0x000fea0003800000 */
[----:B------:R-:W-:-:S05]  /*1700*/  IMAD.MOV.U32 R2, RZ, RZ, 0x1 ;  /* 0x00000001ff027424 */ /* 0x000fca00078e00ff */
[----:B------:R1:W-:Y:S02]  /*1710*/  STL [R19+-0x4], R2 ;  /* 0xfffffc0213007387 */ /* 0x0003e40000100800 */
.L_x_34:
[----:B------:R-:W2:Y:S01]  /*1720*/  LDG.E R46, desc[UR4][R10.64+0x8] ;  /* 0x000008040a2e7981 */ /* 0x000ea2000c1e1900 */
[----:B------:R-:W-:Y:S02]  /*1730*/  LOP3.LUT R159, R159, 0xffffffdf, RZ, 0xc0, !PT ;  /* 0xffffffdf9f9f7812 */ /* 0x000fe400078ec0ff */
[C---:B--2---:R-:W-:Y:S01]  /*1740*/  ISETP.NE.AND P0, PT, R46.reuse, RZ, PT ;  /* 0x000000ff2e00720c */ /* 0x044fe20003f05270 */
[----:B------:R-:W-:-:S12]  /*1750*/  IMAD R21, R46, 0x4, R1 ;  /* 0x000000042e157824 */ /* 0x000fd800078e0201 */
[----:B------:R-:W-:Y:S01]  /*1760*/  @P0 LOP3.LUT R159, R159, 0x20, RZ, 0xfc, !PT ;  /* 0x000000209f9f0812 */ /* 0x000fe200078efcff */
[----:B------:R-:W-:Y:S06]  /*1770*/  @!P0 BRA `(.L_x_35) ;  /* 0x0000000000148947 */ /* 0x000fec0003800000 */
[----:B-1----:R-:W2:Y:S02]  /*1780*/  LDL R2, [R21+-0x4] ;  /* 0xfffffc0015027983 */ /* 0x002ea40000100800 */
[----:B--2---:R-:W-:-:S13]  /*1790*/  ISETP.NE.AND P0, PT, R2, 0x1, PT ;  /* 0x000000010200780c */ /* 0x004fda0003f05270 */
[----:B------:R-:W-:Y:S05]  /*17a0*/  @!P0 BRA `(.L_x_5) ;  /* 0x0000008800108947 */ /* 0x000fea0003800000 */
[----:B------:R-:W-:-:S05]  /*17b0*/  IMAD.MOV.U32 R2, RZ, RZ, 0x1 ;  /* 0x00000001ff027424 */ /* 0x000fca00078e00ff */
[----:B------:R2:W-:Y:S02]  /*17c0*/  STL [R21+-0x4], R2 ;  /* 0xfffffc0215007387 */ /* 0x0005e40000100800 */
.L_x_35:
[----:B------:R-:W3:Y:S01]  /*17d0*/  LDG.E R20, desc[UR4][R10.64+0xc] ;  /* 0x00000c040a147981 */ /* 0x000ee2000c1e1900 */
[----:B------:R-:W-:Y:S02]  /*17e0*/  LOP3.LUT R159, R159, 0xffbfffff, RZ, 0xc0, !PT ;  /* 0xffbfffff9f9f7812 */ /* 0x000fe400078ec0ff */
[C---:B---3--:R-:W-:Y:S01]  /*17f0*/  ISETP.NE.AND P0, PT, R20.reuse, RZ, PT ;  /* 0x000000ff1400720c */ /* 0x048fe20003f05270 */
[----:B------:R-:W-:-:S12]  /*1800*/  IMAD R23, R20, 0x4, R1 ;  /* 0x0000000414177824 */ /* 0x000fd800078e0201 */
[----:B------:R-:W-:Y:S01]  /*1810*/  @P0 LOP3.LUT R159, R159, 0x400000, RZ, 0xfc, !PT ;  /* 0x004000009f9f0812 */ /* 0x000fe200078efcff */
[----:B------:R-:W-:Y:S06]  /*1820*/  @!P0 BRA `(.L_x_36) ;  /* 0x0000000000148947 */ /* 0x000fec0003800000 */
[----:B-12---:R-:W2:Y:S02]  /*1830*/  LDL R2, [R23+-0x4] ;  /* 0xfffffc0017027983 */ /* 0x006ea40000100800 */
[----:B--2---:R-:W-:-:S13]  /*1840*/  ISETP.NE.AND P0, PT, R2, 0x1, PT ;  /* 0x000000010200780c */ /* 0x004fda0003f05270 */
[----:B------:R-:W-:Y:S05]  /*1850*/  @!P0 BRA `(.L_x_5) ;  /* 0x0000008400e48947 */ /* 0x000fea0003800000 */
[----:B------:R-:W-:-:S05]  /*1860*/  IMAD.MOV.U32 R2, RZ, RZ, 0x1 ;  /* 0x00000001ff027424 */ /* 0x000fca00078e00ff */
[----:B------:R3:W-:Y:S02]  /*1870*/  STL [R23+-0x4], R2 ;  /* 0xfffffc0217007387 */ /* 0x0007e40000100800 */
.L_x_36:
[----:B------:R-:W4:Y:S01]  /*1880*/  LDG.E R22, desc[UR4][R10.64+0x10] ;  /* 0x000010040a167981 */ /* 0x000f22000c1e1900 */
[----:B------:R-:W-:Y:S02]  /*1890*/  LOP3.LUT R159, R159, 0xefffffff, RZ, 0xc0, !PT ;  /* 0xefffffff9f9f7812 */ /* 0x000fe400078ec0ff */
[C---:B----4-:R-:W-:Y:S01]  /*18a0*/  ISETP.NE.AND P0, PT, R22.reuse, RZ, PT ;  /* 0x000000ff1600720c */ /* 0x050fe20003f05270 */
[----:B------:R-:W-:-:S12]  /*18b0*/  IMAD R25, R22, 0x4, R1 ;  /* 0x0000000416197824 */ /* 0x000fd800078e0201 */
[----:B------:R-:W-:Y:S01]  /*18c0*/  @P0 LOP3.LUT R159, R159, 0x10000000, RZ, 0xfc, !PT ;  /* 0x100000009f9f0812 */ /* 0x000fe200078efcff */
[----:B------:R-:W-:Y:S06]  /*18d0*/  @!P0 BRA `(.L_x_37) ;  /* 0x0000000000148947 */ /* 0x000fec0003800000 */
[----:B-123--:R-:W2:Y:S02]  /*18e0*/  LDL R2, [R25+-0x4] ;  /* 0xfffffc0019027983 */ /* 0x00eea40000100800 */
[----:B--2---:R-:W-:-:S13]  /*18f0*/  ISETP.NE.AND P0, PT, R2, 0x1, PT ;  /* 0x000000010200780c */ /* 0x004fda0003f05270 */
[----:B------:R-:W-:Y:S05]  /*1900*/  @!P0 BRA `(.L_x_5) ;  /* 0x0000008400b88947 */ /* 0x000fea0003800000 */
[----:B------:R-:W-:-:S05]  /*1910*/  IMAD.MOV.U32 R2, RZ, RZ, 0x1 ;  /* 0x00000001ff027424 */ /* 0x000fca00078e00ff */
[----:B------:R4:W-:Y:S02]  /*1920*/  STL [R25+-0x4], R2 ;  /* 0xfffffc0219007387 */ /* 0x0009e40000100800 */
.L_x_37:
[----:B------:R-:W5:Y:S01]  /*1930*/  LDG.E R24, desc[UR4][R10.64+0x14] ;  /* 0x000014040a187981 */ /* 0x000f62000c1e1900 */
[----:B------:R-:W-:Y:S02]  /*1940*/  LOP3.LUT R157, R157, 0xfffffffd, RZ, 0xc0, !PT ;  /* 0xfffffffd9d9d7812 */ /* 0x000fe400078ec0ff */
[C---:B-----5:R-:W-:Y:S01]  /*1950*/  ISETP.NE.AND P0, PT, R24.reuse, RZ, PT ;  /* 0x000000ff1800720c */ /* 0x060fe20003f05270 */
[----:B------:R-:W-:-:S12]  /*1960*/  IMAD R27, R24, 0x4, R1 ;  /* 0x00000004181b7824 */ /* 0x000fd800078e0201 */
[----:B------:R-:W-:Y:S01]  /*1970*/  @P0 LOP3.LUT R157, R157, 0x2, RZ, 0xfc, !PT ;  /* 0x000000029d9d0812 */ /* 0x000fe200078efcff */
[----:B------:R-:W-:Y:S06]  /*1980*/  @!P0 BRA `(.L_x_38) ;  /* 0x0000000000148947 */ /* 0x000fec0003800000 */
[----:B-1234-:R-:W2:Y:S02]  /*1990*/  LDL R2, [R27+-0x4] ;  /* 0xfffffc001b027983 */ /* 0x01eea40000100800 */
[----:B--2---:R-:W-:-:S13]  /*19a0*/  ISETP.NE.AND P0, PT, R2, 0x1, PT ;  /* 0x000000010200780c */ /* 0x004fda0003f05270 */
[----:B------:R-:W-:Y:S05]  /*19b0*/  @!P0 BRA `(.L_x_5) ;  /* 0x00000084008c8947 */ /* 0x000fea0003800000 */
[----:B------:R-:W-:-:S05]  /*19c0*/  IMAD.MOV.U32 R2, RZ, RZ, 0x1 ;  /* 0x00000001ff027424 */ /* 0x000fca00078e00ff */
[----:B------:R1:W-:Y:S02]  /*19d0*/  STL [R27+-0x4], R2 ;  /* 0xfffffc021b007387 */ /* 0x0003e40000100800 */
.L_x_38:
        /* <DEDUP_REMOVED lines=11> */
.L_x_39:
[----:B------:R-:W5:Y:S02]  /*1a90*/  LDG.E R126, desc[UR4][R10.64+0x1c] ;  /* 0x00001c040a7e7981 */ /* 0x000f64000c1e1900 */
[----:B-----5:R-:W-:-:S13]  /*1aa0*/  ISETP.NE.AND P0, PT, R126, RZ, PT ;  /* 0x000000ff7e00720c */ /* 0x020fda0003f05270 */
[----:B------:R-:W-:Y:S05]  /*1ab0*/  @!P0 BRA `(.L_x_40) ;  /* 0x0000000000188947 */ /* 0x000fea0003800000 */
[----:B-1234-:R-:W-:-:S05]  /*1ac0*/  IMAD R2, R126, 0x4, R1 ;  /* 0x000000047e027824 */ /* 0x01efca00078e0201 */
[----:B0-----:R-:W2:Y:S02]  /*1ad0*/  LDL R3, [R2+-0x4] ;  /* 0xfffffc0002037983 */ /* 0x001ea40000100800 */
[----:B--2---:R-:W-:-:S13]  /*1ae0*/  ISETP.NE.AND P0, PT, R3, 0x1, PT ;  /* 0x000000010300780c */ /* 0x004fda0003f05270 */
[----:B------:R-:W-:Y:S05]  /*1af0*/  @!P0 BRA `(.L_x_5) ;  /* 0x00000084003c8947 */ /* 0x000fea0003800000 */
[----:B------:R-:W-:-:S05]  /*1b00*/  IMAD.MOV.U32 R3, RZ, RZ, 0x1 ;  /* 0x00000001ff037424 */ /* 0x000fca00078e00ff */
[----:B------:R0:W-:Y:S02]  /*1b10*/  STL [R2+-0x4], R3 ;  /* 0xfffffc0302007387 */ /* 0x0001e40000100800 */
.L_x_40:
[----:B------:R-:W5:Y:S02]  /*1b20*/  LDG.E R134, desc[UR4][R10.64+0x20] ;  /* 0x000020040a867981 */ /* 0x000f64000c1e1900 */
[----:B-----5:R-:W-:-:S13]  /*1b30*/  ISETP.NE.AND P0, PT, R134, RZ, PT ;  /* 0x000000ff8600720c */ /* 0x020fda0003f05270 */
[----:B------:R-:W-:Y:S05]  /*1b40*/  @!P0 BRA `(.L_x_41) ;  /* 0x0000000000188947 */ /* 0x000fea0003800000 */
[----:B01234-:R-:W-:-:S05]  /*1b50*/  IMAD R2, R134, 0x4, R1 ;  /* 0x0000000486027824 */ /* 0x01ffca00078e0201 */
[----:B------:R-:W2:Y:S02]  /*1b60*/  LDL R3, [R2+-0x4] ;  /* 0xfffffc0002037983 */ /* 0x000ea40000100800 */
[----:B--2---:R-:W-:-:S13]  /*1b70*/  ISETP.NE.AND P0, PT, R3, 0x1, PT ;  /* 0x000000010300780c */ /* 0x004fda0003f05270 */
[----:B------:R-:W-:Y:S05]  /*1b80*/  @!P0 BRA `(.L_x_5) ;  /* 0x0000008400188947 */ /* 0x000fea0003800000 */
[----:B------:R-:W-:-:S05]  /*1b90*/  IMAD.MOV.U32 R3, RZ, RZ, 0x1 ;  /* 0x00000001ff037424 */ /* 0x000fca00078e00ff */
[----:B------:R0:W-:Y:S02]  /*1ba0*/  STL [R2+-0x4], R3 ;  /* 0xfffffc0302007387 */ /* 0x0001e40000100800 */
.L_x_41:
[----:B------:R-:W5:Y:S01]  /*1bb0*/  LDG.E R120, desc[UR4][R10.64+0x24] ;  /* 0x000024040a787981 */ /* 0x000f62000c1e1900 */
[----:B------:R-:W-:-:S03]  /*1bc0*/  LOP3.LUT R161, R161, 0xfffffffd, RZ, 0xc0, !PT ;  /* 0xfffffffda1a17812 */ /* 0x000fc600078ec0ff */
[----:B------:R0:W-:Y:S04]  /*1bd0*/  STL.64 [R1], RZ ;  /* 0x000000ff01007387 */ /* 0x0001e80000100a00 */
[----:B------:R0:W-:Y:S04]  /*1be0*/  STL.64 [R1+0x8], RZ ;  /* 0x000008ff01007387 */ /* 0x0001e80000100a00 */
[----:B------:R0:W-:Y:S04]  /*1bf0*/  STL.64 [R1+0x10], RZ ;  /* 0x000010ff01007387 */ /* 0x0001e80000100a00 */
[----:B------:R0:W-:Y:S04]  /*1c00*/  STL.64 [R1+0x18], RZ ;  /* 0x000018ff01007387 */ /* 0x0001e80000100a00 */
[----:B------:R0:W-:Y:S01]  /*1c10*/  STL [R1+0x20], RZ ;  /* 0x000020ff01007387 */ /* 0x0001e20000100800 */
[C---:B-----5:R-:W-:Y:S01]  /*1c20*/  ISETP.NE.AND P0, PT, R120.reuse, RZ, PT ;  /* 0x000000ff7800720c */ /* 0x060fe20003f05270 */
[----:B01234-:R-:W-:-:S12]  /*1c30*/  IMAD R2, R120, 0x4, R1 ;  /* 0x0000000478027824 */ /* 0x01ffd800078e0201 */
[----:B------:R-:W-:Y:S01]  /*1c40*/  @P0 LOP3.LUT R161, R161, 0x2, RZ, 0xfc, !PT ;  /* 0x00000002a1a10812 */ /* 0x000fe200078efcff */
[----:B------:R-:W-:Y:S06]  /*1c50*/  @!P0 BRA `(.L_x_42) ;  /* 0x0000000000148947 */ /* 0x000fec0003800000 */
[----:B------:R-:W2:Y:S02]  /*1c60*/  LDL R3, [R2+-0x4] ;  /* 0xfffffc0002037983 */ /* 0x000ea40000100800 */
[----:B--2---:R-:W-:-:S13]  /*1c70*/  ISETP.NE.AND P0, PT, R3, 0x1, PT ;  /* 0x000000010300780c */ /* 0x004fda0003f05270 */
[----:B------:R-:W-:Y:S05]  /*1c80*/  @!P0 BRA `(.L_x_5) ;  /* 0x0000008000d88947 */ /* 0x000fea0003800000 */
[----:B------:R-:W-:-:S05]  /*1c90*/  IMAD.MOV.U32 R3, RZ, RZ, 0x1 ;  /* 0x00000001ff037424 */ /* 0x000fca00078e00ff */
[----:B------:R0:W-:Y:S02]  /*1ca0*/  STL [R2+-0x4], R3 ;  /* 0xfffffc0302007387 */ /* 0x0001e40000100800 */
.L_x_42:
[----:B------:R-:W2:Y:S01]  /*1cb0*/  LDG.E R122, desc[UR4][R10.64+0x28] ;  /* 0x000028040a7a7981 */ /* 0x000ea2000c1e1900 */
[----:B------:R-:W-:Y:S02]  /*1cc0*/  LOP3.LUT R161, R161, 0xffefffff, RZ, 0xc0, !PT ;  /* 0xffefffffa1a17812 */ /* 0x000fe400078ec0ff */
[C---:B--2---:R-:W-:Y:S01]  /*1cd0*/  ISETP.NE.AND P0, PT, R122.reuse, RZ, PT ;  /* 0x000000ff7a00720c */ /* 0x044fe20003f05270 */
[----:B------:R-:W-:-:S12]  /*1ce0*/  IMAD R31, R122, 0x4, R1 ;  /* 0x000000047a1f7824 */ /* 0x000fd800078e0201 */
[----:B------:R-:W-:Y:S01]  /*1cf0*/  @P0 LOP3.LUT R161, R161, 0x100000, RZ, 0xfc, !PT ;  /* 0x00100000a1a10812 */ /* 0x000fe200078efcff */
[----:B------:R-:W-:Y:S06]  /*1d00*/  @!P0 BRA `(.L_x_43) ;  /* 0x0000000000148947 */ /* 0x000fec0003800000 */
[----:B0-----:R-:W2:Y:S02]  /*1d10*/  LDL R3, [R31+-0x4] ;  /* 0xfffffc001f037983 */ /* 0x001ea40000100800 */
[----:B--2---:R-:W-:-:S13]  /*1d20*/  ISETP.NE.AND P0, PT, R3, 0x1, PT ;  /* 0x000000010300780c */ /* 0x004fda0003f05270 */
[----:B------:R-:W-:Y:S05]  /*1d30*/  @!P0 BRA `(.L_x_5) ;  /* 0x0000008000ac8947 */ /* 0x000fea0003800000 */
[----:B------:R-:W-:-:S05]  /*1d40*/  IMAD.MOV.U32 R4, RZ, RZ, 0x1 ;  /* 0x00000001ff047424 */ /* 0x000fca00078e00ff */
[----:B------:R1:W-:Y:S02]  /*1d50*/  STL [R31+-0x4], R4 ;  /* 0xfffffc041f007387 */ /* 0x0003e40000100800 */
.L_x_43:
        /* <DEDUP_REMOVED lines=9> */
[----:B-1----:R-:W-:-:S05]  /*1df0*/  IMAD.MOV.U32 R4, RZ, RZ, 0x1 ;  /* 0x00000001ff047424 */ /* 0x002fca00078e00ff */
[----:B------:R2:W-:Y:S02]  /*1e00*/  STL [R33+-0x4], R4 ;  /* 0xfffffc0421007387 */ /* 0x0005e40000100800 */
.L_x_44:
[----:B------:R-:W3:Y:S01]  /*1e10*/  LDG.E R72, desc[UR4][R10.64+0x30] ;  /* 0x000030040a487981 */ /* 0x000ee2000c1e1900 */
[----:B------:R-:W-:Y:S02]  /*1e20*/  LOP3.LUT R159, R159, 0xffdfffff, RZ, 0xc0, !PT ;  /* 0xffdfffff9f9f7812 */ /* 0x000fe400078ec0ff */
[C---:B---3--:R-:W-:Y:S01]  /*1e30*/  ISETP.NE.AND P0, PT, R72.reuse, RZ, PT ;  /* 0x000000ff4800720c */ /* 0x048fe20003f05270 */
[----:B------:R-:W-:-:S12]  /*1e40*/  IMAD R35, R72, 0x4, R1 ;  /* 0x0000000448237824 */ /* 0x000fd800078e0201 */
[----:B------:R-:W-:Y:S01]  /*1e50*/  @P0 LOP3.LUT R159, R159, 0x200000, RZ, 0xfc, !PT ;  /* 0x002000009f9f0812 */ /* 0x000fe200078efcff */
[----:B------:R-:W-:Y:S06]  /*1e60*/  @!P0 BRA `(.L_x_45) ;  /* 0x0000000000148947 */ /* 0x000fec0003800000 */
[----:B0-----:R-:W3:Y:S02]  /*1e70*/  LDL R3, [R35+-0x4] ;  /* 0xfffffc0023037983 */ /* 0x001ee40000100800 */
[----:B---3--:R-:W-:-:S13]  /*1e80*/  ISETP.NE.AND P0, PT, R3, 0x1, PT ;  /* 0x000000010300780c */ /* 0x008fda0003f05270 */
[----:B------:R-:W-:Y:S05]  /*1e90*/  @!P0 BRA `(.L_x_5) ;  /* 0x0000008000548947 */ /* 0x000fea0003800000 */
[----:B-12---:R-:W-:-:S05]  /*1ea0*/  IMAD.MOV.U32 R4, RZ, RZ, 0x1 ;  /* 0x00000001ff047424 */ /* 0x006fca00078e00ff */
[----:B------:R3:W-:Y:S02]  /*1eb0*/  STL [R35+-0x4], R4 ;  /* 0xfffffc0423007387 */ /* 0x0007e40000100800 */
.L_x_45:
[----:B------:R-:W4:Y:S01]  /*1ec0*/  LDG.E R74, desc[UR4][R10.64+0x34] ;  /* 0x000034040a4a7981 */ /* 0x000f22000c1e1900 */
[----:B------:R-:W-:Y:S02]  /*1ed0*/  LOP3.LUT R159, R159, 0xf7ffffff, RZ, 0xc0, !PT ;  /* 0xf7ffffff9f9f7812 */ /* 0x000fe400078ec0ff */
[C---:B----4-:R-:W-:Y:S01]  /*1ee0*/  ISETP.NE.AND P0, PT, R74.reuse, RZ, PT ;  /* 0x000000ff4a00720c */ /* 0x050fe20003f05270 */
[----:B------:R-:W-:-:S12]  /*1ef0*/  IMAD R37, R74, 0x4, R1 ;  /* 0x000000044a257824 */ /* 0x000fd800078e0201 */
[----:B------:R-:W-:Y:S01]  /*1f00*/  @P0 LOP3.LUT R159, R159, 0x8000000, RZ, 0xfc, !PT ;  /* 0x080000009f9f0812 */ /* 0x000fe200078efcff */
[----:B------:R-:W-:Y:S06]  /*1f10*/  @!P0 BRA `(.L_x_46) ;  /* 0x0000000000148947 */ /* 0x000fec0003800000 */
[----:B0-----:R-:W4:Y:S02]  /*1f20*/  LDL R3, [R37+-0x4] ;  /* 0xfffffc0025037983 */ /* 0x001f240000100800 */
[----:B----4-:R-:W-:-:S13]  /*1f30*/  ISETP.NE.AND P0, PT, R3, 0x1, PT ;  /* 0x000000010300780c */ /* 0x010fda0003f05270 */
[----:B------:R-:W-:Y:S05]  /*1f40*/  @!P0 BRA `(.L_x_5) ;  /* 0x0000008000288947 */ /* 0x000fea0003800000 */
[----:B-123--:R-:W-:-:S05]  /*1f50*/  IMAD.MOV.U32 R4, RZ, RZ, 0x1 ;  /* 0x00000001ff047424 */ /* 0x00efca00078e00ff */
[----:B------:R4:W-:Y:S02]  /*1f60*/  STL [R37+-0x4], R4 ;  /* 0xfffffc0425007387 */ /* 0x0009e40000100800 */
.L_x_46:
[----:B------:R-:W5:Y:S01]  /*1f70*/  LDG.E R76, desc[UR4][R10.64+0x38] ;  /* 0x000038040a4c7981 */ /* 0x000f62000c1e1900 */
[----:B------:R-:W-:Y:S02]  /*1f80*/  LOP3.LUT R157, R157, 0xfffffffe, RZ, 0xc0, !PT ;  /* 0xfffffffe9d9d7812 */ /* 0x000fe400078ec0ff */
[C---:B-----5:R-:W-:Y:S01]  /*1f90*/  ISETP.NE.AND P0, PT, R76.reuse, RZ, PT ;  /* 0x000000ff4c00720c */ /* 0x060fe20003f05270 */
[----:B------:R-:W-:-:S12]  /*1fa0*/  IMAD R39, R76, 0x4, R1 ;  /* 0x000000044c277824 */ /* 0x000fd800078e0201 */
[----:B------:R-:W-:Y:S01]  /*1fb0*/  @P0 LOP3.LUT R157, R157, 0x1, RZ, 0xfc, !PT ;  /* 0x000000019d9d0812 */ /* 0x000fe200078efcff */
[----:B------:R-:W-:Y:S06]  /*1fc0*/  @!P0 BRA `(.L_x_47) ;  /* 0x0000000000148947 */ /* 0x000fec0003800000 */
[----:B0-----:R-:W5:Y:S02]  /*1fd0*/  LDL R3, [R39+-0x4] ;  /* 0xfffffc0027037983 */ /* 0x001f640000100800 */
[----:B-----5:R-:W-:-:S13]  /*1fe0*/  ISETP.NE.AND P0, PT, R3, 0x1, PT ;  /* 0x000000010300780c */ /* 0x020fda0003f05270 */
[----:B------:R-:W-:Y:S05]  /*1ff0*/  @!P0 BRA `(.L_x_5) ;  /* 0x0000007c00fc8947 */ /* 0x000fea0003800000 */
[----:B-1234-:R-:W-:-:S05]  /*2000*/  IMAD.MOV.U32 R4, RZ, RZ, 0x1 ;  /* 0x00000001ff047424 */ /* 0x01efca00078e00ff */
[----:B------:R0:W-:Y:S02]  /*2010*/  STL [R39+-0x4], R4 ;  /* 0xfffffc0427007387 */ /* 0x0001e40000100800 */
.L_x_47:
        /* <DEDUP_REMOVED lines=11> */
.L_x_48:
        /* <DEDUP_REMOVED lines=11> */
.L_x_49:
[----:B------:R-:W5:Y:S02]  /*2180*/  LDG.E R178, desc[UR4][R10.64+0x44] ;  /* 0x000044040ab27981 */ /* 0x000f64000c1e1900 */
[----:B-----5:R-:W-:-:S13]  /*2190*/  ISETP.NE.AND P0, PT, R178, RZ, PT ;  /* 0x000000ffb200720c */ /* 0x020fda0003f05270 */
[----:B------:R-:W-:Y:S05]  /*21a0*/  @!P0 BRA `(.L_x_50) ;  /* 0x0000000000188947 */ /* 0x000fea0003800000 */
[----:B0-----:R-:W-:-:S05]  /*21b0*/  IMAD R3, R178, 0x4, R1 ;  /* 0x00000004b2037824 */ /* 0x001fca00078e0201 */
[----:B-1234-:R-:W2:Y:S02]  /*21c0*/  LDL R4, [R3+-0x4] ;  /* 0xfffffc0003047983 */ /* 0x01eea40000100800 */
[----:B--2---:R-:W-:-:S13]  /*21d0*/  ISETP.NE.AND P0, PT, R4, 0x1, PT ;  /* 0x000000010400780c */ /* 0x004fda0003f05270 */
[----:B------:R-:W-:Y:S05]  /*21e0*/  @!P0 BRA `(.L_x_5) ;  /* 0x0000007c00808947 */ /* 0x000fea0003800000 */
[----:B------:R-:W-:-:S05]  /*21f0*/  IMAD.MOV.U32 R4, RZ, RZ, 0x1 ;  /* 0x00000001ff047424 */ /* 0x000fca00078e00ff */
[----:B------:R0:W-:Y:S02]  /*2200*/  STL [R3+-0x4], R4 ;  /* 0xfffffc0403007387 */ /* 0x0001e40000100800 */
.L_x_50:
        /* <DEDUP_REMOVED lines=8> */
[----:B0-----:R-:W-:-:S12]  /*2290*/  IMAD R3, R160, 0x4, R1 ;  /* 0x00000004a0037824 */ /* 0x001fd800078e0201 */
[----:B------:R-:W-:Y:S01]  /*22a0*/  @P0 LOP3.LUT R161, R161, 0x4, RZ, 0xfc, !PT ;  /* 0x00000004a1a10812 */ /* 0x000fe200078efcff */
[----:B------:R-:W-:Y:S06]  /*22b0*/  @!P0 BRA `(.L_x_51) ;  /* 0x0000000000148947 */ /* 0x000fec0003800000 */
[----:B-1234-:R-:W2:Y:S02]  /*22c0*/  LDL R4, [R3+-0x4] ;  /* 0xfffffc0003047983 */ /* 0x01eea40000100800 */
[----:B--2---:R-:W-:-:S13]  /*22d0*/  ISETP.NE.AND P0, PT, R4, 0x1, PT ;  /* 0x000000010400780c */ /* 0x004fda0003f05270 */
[----:B------:R-:W-:Y:S05]  /*22e0*/  @!P0 BRA `(.L_x_5) ;  /* 0x0000007c00408947 */ /* 0x000fea0003800000 */
[----:B------:R-:W-:-:S05]  /*22f0*/  IMAD.MOV.U32 R4, RZ, RZ, 0x1 ;  /* 0x00000001ff047424 */ /* 0x000fca00078e00ff */
[----:B------:R0:W-:Y:S02]  /*2300*/  STL [R3+-0x4], R4 ;  /* 0xfffffc0403007387 */ /* 0x0001e40000100800 */
.L_x_51:
[----:B------:R-:W5:Y:S01]  /*2310*/  LDG.E R162, desc[UR4][R10.64+0x4c] ;  /* 0x00004c040aa27981 */ /* 0x000f62000c1e1900 */
[----:B------:R-:W-:Y:S02]  /*2320*/  LOP3.LUT R161, R161, 0x7fffffff, RZ, 0xc0, !PT ;  /* 0x7fffffffa1a17812 */ /* 0x000fe400078ec0ff */
[C---:B-----5:R-:W-:Y:S01]  /*2330*/  ISETP.NE.AND P0, PT, R162.reuse, RZ, PT ;  /* 0x000000ffa200720c */ /* 0x060fe20003f05270 */
[----:B------:R-:W-:-:S12]  /*2340*/  IMAD R101, R162, 0x4, R1 ;  /* 0x00000004a2657824 */ /* 0x000fd800078e0201 */
[----:B------:R-:W-:Y:S01]  /*2350*/  @P0 LOP3.LUT R161, R161, 0x80000000, RZ, 0xfc, !PT ;  /* 0x80000000a1a10812 */ /* 0x000fe200078efcff */
[----:B------:R-:W-:Y:S06]  /*2360*/  @!P0 BRA `(.L_x_52) ;  /* 0x0000000000148947 */ /* 0x000fec0003800000 */
[----:B01234-:R-:W2:Y:S02]  /*2370*/  LDL R4, [R101+-0x4] ;  /* 0xfffffc0065047983 */ /* 0x01fea40000100800 */
[----:B--2---:R-:W-:-:S13]  /*2380*/  ISETP.NE.AND P0, PT, R4, 0x1, PT ;  /* 0x000000010400780c */ /* 0x004fda0003f05270 */
[----:B------:R-:W-:Y:S05]  /*2390*/  @!P0 BRA `(.L_x_5) ;  /* 0x0000007c00148947 */ /* 0x000fea0003800000 */
[----:B------:R-:W-:-:S05]  /*23a0*/  IMAD.MOV.U32 R4, RZ, RZ, 0x1 ;  /* 0x00000001ff047424 */ /* 0x000fca00078e00ff */
[----:B------:R0:W-:Y:S02]  /*23b0*/  STL [R101+-0x4], R4 ;  /* 0xfffffc0465007387 */ /* 0x0001e40000100800 */
.L_x_52:
        /* <DEDUP_REMOVED lines=11> */
.L_x_53:
        /* <DEDUP_REMOVED lines=11> */
.L_x_54:
        /* <DEDUP_REMOVED lines=11> */
.L_x_55:
        /* <DEDUP_REMOVED lines=11> */
.L_x_56:
        /* <DEDUP_REMOVED lines=11> */
.L_x_57:
        /* <DEDUP_REMOVED lines=11> */
.L_x_58:
        /* <DEDUP_REMOVED lines=11> */
.L_x_59:
        /* <DEDUP_REMOVED lines=16> */
.L_x_60:
        /* <DEDUP_REMOVED lines=11> */
.L_x_61:
        /* <DEDUP_REMOVED lines=11> */
.L_x_62:
        /* <DEDUP_REMOVED lines=11> */
.L_x_63:
        /* <DEDUP_REMOVED lines=11> */
.L_x_64:
        /* <DEDUP_REMOVED lines=11> */
.L_x_65:
        /* <DEDUP_REMOVED lines=11> */
.L_x_66:
        /* <DEDUP_REMOVED lines=11> */
.L_x_67:
        /* <DEDUP_REMOVED lines=11> */
.L_x_68:
[----:B------:R-:W5:Y:S04]  /*2f10*/  LDG.E R136, desc[UR4][R10.64+0x90] ;  /* 0x000090040a887981 */ /* 0x000f68000c1e1900 */
[----:B------:R0:W-:Y:S04]  /*2f20*/  STL.64 [R1], RZ ;  /* 0x000000ff01007387 */ /* 0x0001e80000100a00 */
[----:B------:R0:W-:Y:S04]  /*2f30*/  STL.64 [R1+0x8], RZ ;  /* 0x000008ff01007387 */ /* 0x0001e80000100a00 */
[----:B------:R0:W-:Y:S04]  /*2f40*/  STL.64 [R1+0x10], RZ ;  /* 0x000010ff01007387 */ /* 0x0001e80000100a00 */
[----:B------:R0:W-:Y:S04]  /*2f50*/  STL.64 [R1+0x18], RZ ;  /* 0x000018ff01007387 */ /* 0x0001e80000100a00 */
[----:B------:R0:W-:Y:S01]  /*2f60*/  STL [R1+0x20], RZ ;  /* 0x000020ff01007387 */ /* 0x0001e20000100800 */
[C---:B-----5:R-:W-:Y:S01]  /*2f70*/  ISETP.NE.AND P0, PT, R136.reuse, RZ, PT ;  /* 0x000000ff8800720c */ /* 0x060fe20003f05270 */
[----:B0-----:R-:W-:-:S12]  /*2f80*/  IMAD R5, R136, 0x4, R1 ;  /* 0x0000000488057824 */ /* 0x001fd800078e0201 */
[----:B------:R-:W-:Y:S05]  /*2f90*/  @!P0 BRA `(.L_x_69) ;  /* 0x0000000000148947 */ /* 0x000fea0003800000 */
[----:B-1234-:R-:W2:Y:S02]  /*2fa0*/  LDL R6, [R5+-0x4] ;  /* 0xfffffc0005067983 */ /* 0x01eea40000100800 */
[----:B--2---:R-:W-:-:S13]  /*2fb0*/  ISETP.NE.AND P1, PT, R6, 0x1, PT ;  /* 0x000000010600780c */ /* 0x004fda0003f25270 */
[----:B------:R-:W-:Y:S05]  /*2fc0*/  @!P1 BRA `(.L_x_5) ;  /* 0x0000007000089947 */ /* 0x000fea0003800000 */
[----:B------:R-:W-:-:S05]  /*2fd0*/  IMAD.MOV.U32 R6, RZ, RZ, 0x1 ;  /* 0x00000001ff067424 */ /* 0x000fca00078e00ff */
[----:B------:R0:W-:Y:S02]  /*2fe0*/  STL [R5+-0x4], R6 ;  /* 0xfffffc0605007387 */ /* 0x0001e40000100800 */
.L_x_69:
        /* <DEDUP_REMOVED lines=11> */
.L_x_70:
        /* <DEDUP_REMOVED lines=11> */
.L_x_71:
        /* <DEDUP_REMOVED lines=11> */
.L_x_72:
        /* <DEDUP_REMOVED lines=11> */
.L_x_73:
        /* <DEDUP_REMOVED lines=11> */
.L_x_74:
        /* <DEDUP_REMOVED lines=11> */
.L_x_75:
        /* <DEDUP_REMOVED lines=11> */
.L_x_76:
        /* <DEDUP_REMOVED lines=11> */
.L_x_77:
[----:B------:R-:W5:Y:S04]  /*3570*/  LDG.E R166, desc[UR4][R10.64+0xb4] ;  /* 0x0000b4040aa67981 */ /* 0x000f68000c1e1900 */
[----:B------:R0:W-:Y:S04]  /*3580*/  STL.64 [R1], RZ ;  /* 0x000000ff01007387 */ /* 0x0001e80000100a00 */
[----:B------:R0:W-:Y:S04]  /*3590*/  STL.64 [R1+0x8], RZ ;  /* 0x000008ff01007387 */ /* 0x0001e80000100a00 */
[----:B------:R0:W-:Y:S04]  /*35a0*/  STL.64 [R1+0x10], RZ ;  /* 0x000010ff01007387 */ /* 0x0001e80000100a00 */
[----:B------:R0:W-:Y:S04]  /*35b0*/  STL.64 [R1+0x18], RZ ;  /* 0x000018ff01007387 */ /* 0x0001e80000100a00 */
[----:B------:R0:W-:Y:S01]  /*35c0*/  STL [R1+0x20], RZ ;  /* 0x000020ff01007387 */ /* 0x0001e20000100800 */
[C---:B-----5:R-:W-:Y:S01]  /*35d0*/  ISETP.NE.AND P1, PT, R166.reuse, RZ, PT ;  /* 0x000000ffa600720c */ /* 0x060fe20003f25270 */
[----:B01234-:R-:W-:-:S12]  /*35e0*/  IMAD R6, R166, 0x4, R1 ;  /* 0x00000004a6067824 */ /* 0x01ffd800078e0201 */
[----:B------:R-:W-:Y:S05]  /*35f0*/  @!P1 BRA `(.L_x_78) ;  /* 0x0000000000149947 */ /* 0x000fea0003800000 */
[----:B------:R-:W2:Y:S02]  /*3600*/  LDL R7, [R6+-0x4] ;  /* 0xfffffc0006077983 */ /* 0x000ea40000100800 */
[----:B--2---:R-:W-:-:S13]  /*3610*/  ISETP.NE.AND P2, PT, R7, 0x1, PT ;  /* 0x000000010700780c */ /* 0x004fda0003f45270 */
[----:B------:R-:W-:Y:S05]  /*3620*/  @!P2 BRA `(.L_x_5) ;  /* 0x000000680070a947 */ /* 0x000fea0003800000 */
[----:B------:R-:W-:-:S05]  /*3630*/  IMAD.MOV.U32 R7, RZ, RZ, 0x1 ;  /* 0x00000001ff077424 */ /* 0x000fca00078e00ff */
[----:B------:R0:W-:Y:S02]  /*3640*/  STL [R6+-0x4], R7 ;  /* 0xfffffc0706007387 */ /* 0x0001e40000100800 */
.L_x_78:
        /* <DEDUP_REMOVED lines=11> */
.L_x_79:
        /* <DEDUP_REMOVED lines=11> */
.L_x_80:
        /* <DEDUP_REMOVED lines=11> */
.L_x_81:
        /* <DEDUP_REMOVED lines=11> */
.L_x_82:
        /* <DEDUP_REMOVED lines=11> */
.L_x_83:
        /* <DEDUP_REMOVED lines=11> */
.L_x_84:
        /* <DEDUP_REMOVED lines=11> */
.L_x_85:
        /* <DEDUP_REMOVED lines=11> */
.L_x_86:
        /* <DEDUP_REMOVED lines=16> */
.L_x_87:
        /* <DEDUP_REMOVED lines=11> */
.L_x_88:
        /* <DEDUP_REMOVED lines=11> */
.L_x_89:
        /* <DEDUP_REMOVED lines=11> */
.L_x_90:
        /* <DEDUP_REMOVED lines=11> */
.L_x_91:
        /* <DEDUP_REMOVED lines=11> */
.L_x_92:
        /* <DEDUP_REMOVED lines=11> */
.L_x_93:
        /* <DEDUP_REMOVED lines=11> */
.L_x_94:
        /* <DEDUP_REMOVED lines=11> */
.L_x_95:
        /* <DEDUP_REMOVED lines=16> */
.L_x_96:
        /* <DEDUP_REMOVED lines=11> */
.L_x_97:
        /* <DEDUP_REMOVED lines=11> */
.L_x_98:
        /* <DEDUP_REMOVED lines=11> */
.L_x_99:
        /* <DEDUP_REMOVED lines=11> */
.L_x_100:
        /* <DEDUP_REMOVED lines=11> */
.L_x_101:
[----:B01234-:R-:W2:Y:S01]  /*46c0*/  LDG.E R66, desc[UR4][R10.64+0x114] ;  /* 0x000114040a427981 */ /* 0x01fea2000c1e1900 */
        /* <DEDUP_REMOVED lines=10> */
.L_x_102:
[----:B0-----:R-:W2:Y:S01]  /*4770*/  LDG.E R68, desc[UR4][R10.64+0x118] ;  /* 0x000118040a447981 */ /* 0x001ea2000c1e1900 */
        /* <DEDUP_REMOVED lines=10> */
.L_x_103:
        /* <DEDUP_REMOVED lines=11> */
.L_x_104:
        /* <DEDUP_REMOVED lines=10> */
[----:B-1----:R-:W-:Y:S06]  /*4970*/  @!P2 BRA `(.L_x_105) ;  /* 0x000000000014a947 */ /* 0x002fec0003800000 */
[----:B------:R-:W2:Y:S02]  /*4980*/  LDL R99, [R9+-0x4] ;  /* 0xfffffc0009637983 */ /* 0x000ea40000100800 */
[----:B--2---:R-:W-:-:S13]  /*4990*/  ISETP.NE.AND P2, PT, R99, 0x1, PT ;  /* 0x000000016300780c */ /* 0x004fda0003f45270 */
[----:B------:R-:W-:Y:S05]  /*49a0*/  @!P2 BRA `(.L_x_5) ;  /* 0x000000540090a947 */ /* 0x000fea0003800000 */
[----:B0-----:R-:W-:-:S05]  /*49b0*/  IMAD.MOV.U32 R114, RZ, RZ, 0x1 ;  /* 0x00000001ff727424 */ /* 0x001fca00078e00ff */
[----:B------:R1:W-:Y:S02]  /*49c0*/  STL [R9+-0x4], R114 ;  /* 0xfffffc7209007387 */ /* 0x0003e40000100800 */
.L_x_105:
        /* <DEDUP_REMOVED lines=9> */
[----:B01----:R-:W-:-:S05]  /*4a60*/  IMAD.MOV.U32 R114, RZ, RZ, 0x1 ;  /* 0x00000001ff727424 */ /* 0x003fca00078e00ff */
[----:B------:R2:W-:Y:S02]  /*4a70*/  STL [R153+-0x4], R114 ;  /* 0xfffffc7299007387 */ /* 0x0005e40000100800 */
.L_x_106:
[----:B------:R-:W3:Y:S01]  /*4a80*/  LDG.E R176, desc[UR4][R10.64+0x128] ;  /* 0x000128040ab07981 */ /* 0x000ee2000c1e1900 */
[----:B------:R-:W-:Y:S02]  /*4a90*/  LOP3.LUT R161, R161, 0xfffffbff, RZ, 0xc0, !PT ;  /* 0xfffffbffa1a17812 */ /* 0x000fe400078ec0ff */
[C---:B---3--:R-:W-:Y:S01]  /*4aa0*/  ISETP.NE.AND P2, PT, R176.reuse, RZ, PT ;  /* 0x000000ffb000720c */ /* 0x048fe20003f45270 */
[----:B------:R-:W-:-:S12]  /*4ab0*/  IMAD R155, R176, 0x4, R1 ;  /* 0x00000004b09b7824 */ /* 0x000fd800078e0201 */
[----:B------:R-:W-:Y:S01]  /*4ac0*/  @P2 LOP3.LUT R161, R161, 0x400, RZ, 0xfc, !PT ;  /* 0x00000400a1a12812 */ /* 0x000fe200078efcff */
[----:B------:R-:W-:Y:S06]  /*4ad0*/  @!P2 BRA `(.L_x_107) ;  /* 0x000000000014a947 */ /* 0x000fec0003800000 */
[----:B------:R-:W3:Y:S02]  /*4ae0*/  LDL R99, [R155+-0x4] ;  /* 0xfffffc009b637983 */ /* 0x000ee40000100800 */
[----:B---3--:R-:W-:-:S13]  /*4af0*/  ISETP.NE.AND P2, PT, R99, 0x1, PT ;  /* 0x000000016300780c */ /* 0x008fda0003f45270 */
[----:B------:R-:W-:Y:S05]  /*4b00*/  @!P2 BRA `(.L_x_5) ;  /* 0x000000540038a947 */ /* 0x000fea0003800000 */
[----:B012---:R-:W-:-:S05]  /*4b10*/  IMAD.MOV.U32 R114, RZ, RZ, 0x1 ;  /* 0x00000001ff727424 */ /* 0x007fca00078e00ff */
[----:B------:R3:W-:Y:S02]  /*4b20*/  STL [R155+-0x4], R114 ;  /* 0xfffffc729b007387 */ /* 0x0007e40000100800 */
.L_x_107:
[----:B------:R-:W4:Y:S01]  /*4b30*/  LDG.E R154, desc[UR4][R10.64+0x12c] ;  /* 0x00012c040a9a7981 */ /* 0x000f22000c1e1900 */
[----:B------:R-:W-:Y:S02]  /*4b40*/  LOP3.LUT R161, R161, 0xffffffdf, RZ, 0xc0, !PT ;  /* 0xffffffdfa1a17812 */ /* 0x000fe400078ec0ff */
[C---:B----4-:R-:W-:Y:S01]  /*4b50*/  ISETP.NE.AND P2, PT, R154.reuse, RZ, PT ;  /* 0x000000ff9a00720c */ /* 0x050fe20003f45270 */
[----:B------:R-:W-:-:S12]  /*4b60*/  IMAD R149, R154, 0x4, R1 ;  /* 0x000000049a957824 */ /* 0x000fd800078e0201 */
[----:B------:R-:W-:Y:S01]  /*4b70*/  @P2 LOP3.LUT R161, R161, 0x20, RZ, 0xfc, !PT ;  /* 0x00000020a1a12812 */ /* 0x000fe200078efcff */
[----:B------:R-:W-:Y:S06]  /*4b80*/  @!P2 BRA `(.L_x_108) ;  /* 0x000000000014a947 */ /* 0x000fec0003800000 */
[----:B------:R-:W4:Y:S02]  /*4b90*/  LDL R99, [R149+-0x4] ;  /* 0xfffffc0095637983 */ /* 0x000f240000100800 */
[----:B----4-:R-:W-:-:S13]  /*4ba0*/  ISETP.NE.AND P2, PT, R99, 0x1, PT ;  /* 0x000000016300780c */ /* 0x010fda0003f45270 */
[----:B------:R-:W-:Y:S05]  /*4bb0*/  @!P2 BRA `(.L_x_5) ;  /* 0x00000054000ca947 */ /* 0x000fea0003800000 */
[----:B0123--:R-:W-:-:S05]  /*4bc0*/  IMAD.MOV.U32 R114, RZ, RZ, 0x1 ;  /* 0x00000001ff727424 */ /* 0x00ffca00078e00ff */
[----:B------:R4:W-:Y:S02]  /*4bd0*/  STL [R149+-0x4], R114 ;  /* 0xfffffc7295007387 */ /* 0x0009e40000100800 */
.L_x_108:
[----:B------:R-:W5:Y:S01]  /*4be0*/  LDG.E R156, desc[UR4][R10.64+0x130] ;  /* 0x000130040a9c7981 */ /* 0x000f62000c1e1900 */
[----:B------:R-:W-:Y:S02]  /*4bf0*/  LOP3.LUT R161, R161, 0xffffffef, RZ, 0xc0, !PT ;  /* 0xffffffefa1a17812 */ /* 0x000fe400078ec0ff */
[C---:B-----5:R-:W-:Y:S01]  /*4c00*/  ISETP.NE.AND P2, PT, R156.reuse, RZ, PT ;  /* 0x000000ff9c00720c */ /* 0x060fe20003f45270 */
[----:B------:R-:W-:-:S12]  /*4c10*/  IMAD R147, R156, 0x4, R1 ;  /* 0x000000049c937824 */ /* 0x000fd800078e0201 */
[----:B------:R-:W-:Y:S01]  /*4c20*/  @P2 LOP3.LUT R161, R161, 0x10, RZ, 0xfc, !PT ;  /* 0x00000010a1a12812 */ /* 0x000fe200078efcff */
[----:B------:R-:W-:Y:S06]  /*4c30*/  @!P2 BRA `(.L_x_109) ;  /* 0x000000000014a947 */ /* 0x000fec0003800000 */
[----:B------:R-:W5:Y:S02]  /*4c40*/  LDL R99, [R147+-0x4] ;  /* 0xfffffc0093637983 */ /* 0x000f640000100800 */
[----:B-----5:R-:W-:-:S13]  /*4c50*/  ISETP.NE.AND P2, PT, R99, 0x1, PT ;  /* 0x000000016300780c */ /* 0x020fda0003f45270 */
[----:B------:R-:W-:Y:S05]  /*4c60*/  @!P2 BRA `(.L_x_5) ;  /* 0x0000005000e0a947 */ /* 0x000fea0003800000 */
[----:B01234-:R-:W-:-:S05]  /*4c70*/  IMAD.MOV.U32 R114, RZ, RZ, 0x1 ;  /* 0x00000001ff727424 */ /* 0x01ffca00078e00ff */
[----:B------:R0:W-:Y:S02]  /*4c80*/  STL [R147+-0x4], R114 ;  /* 0xfffffc7293007387 */ /* 0x0001e40000100800 */
.L_x_109:
[----:B------:R-:W5:Y:S02]  /*4c90*/  LDG.E R158, desc[UR4][R10.64+0x134] ;  /* 0x000134040a9e7981 */ /* 0x000f64000c1e1900 */
[C---:B-----5:R-:W-:Y:S01]  /*4ca0*/  ISETP.NE.AND P2, PT, R158.reuse, RZ, PT ;  /* 0x000000ff9e00720c */ /* 0x060fe20003f45270 */
[----:B------:R-:W-:-:S12]  /*4cb0*/  IMAD R143, R158, 0x4, R1 ;  /* 0x000000049e8f7824 */ /* 0x000fd800078e0201 */
[----:B------:R-:W-:Y:S05]  /*4cc0*/  @!P2 BRA `(.L_x_110) ;  /* 0x000000000014a947 */ /* 0x000fea0003800000 */
[----:B------:R-:W5:Y:S02]  /*4cd0*/  LDL R99, [R143+-0x4] ;  /* 0xfffffc008f637983 */ /* 0x000f640000100800 */
[----:B-----5:R-:W-:-:S13]  /*4ce0*/  ISETP.NE.AND P3, PT, R99, 0x1, PT ;  /* 0x000000016300780c */ /* 0x020fda0003f65270 */
[----:B------:R-:W-:Y:S05]  /*4cf0*/  @!P3 BRA `(.L_x_5) ;  /* 0x0000005000bcb947 */ /* 0x000fea0003800000 */
[----:B01234-:R-:W-:-:S05]  /*4d00*/  IMAD.MOV.U32 R114, RZ, RZ, 0x1 ;  /* 0x00000001ff727424 */ /* 0x01ffca00078e00ff */
[----:B------:R0:W-:Y:S02]  /*4d10*/  STL [R143+-0x4], R114 ;  /* 0xfffffc728f007387 */ /* 0x0001e40000100800 */
.L_x_110:
[----:B01234-:R-:W2:Y:S02]  /*4d20*/  LDG.E R114, desc[UR4][R10.64+0x138] ;  /* 0x000138040a727981 */ /* 0x01fea4000c1e1900 */
[C---:B--2---:R-:W-:Y:S01]  /*4d30*/  ISETP.NE.AND P3, PT, R114.reuse, RZ, PT ;  /* 0x000000ff7200720c */ /* 0x044fe20003f65270 */
[----:B------:R-:W-:-:S12]  /*4d40*/  IMAD R137, R114, 0x4, R1 ;  /* 0x0000000472897824 */ /* 0x000fd800078e0201 */
[----:B------:R-:W-:Y:S05]  /*4d50*/  @!P3 BRA `(.L_x_111) ;  /* 0x000000000014b947 */ /* 0x000fea0003800000 */
[----:B------:R-:W2:Y:S02]  /*4d60*/  LDL R99, [R137+-0x4] ;  /* 0xfffffc0089637983 */ /* 0x000ea40000100800 */
[----:B--2---:R-:W-:-:S13]  /*4d70*/  ISETP.NE.AND P4, PT, R99, 0x1, PT ;  /* 0x000000016300780c */ /* 0x004fda0003f85270 */
[----:B------:R-:W-:Y:S05]  /*4d80*/  @!P4 BRA `(.L_x_5) ;  /* 0x000000500098c947 */ /* 0x000fea0003800000 */
[----:B------:R-:W-:-:S05]  /*4d90*/  IMAD.MOV.U32 R116, RZ, RZ, 0x1 ;  /* 0x00000001ff747424 */ /* 0x000fca00078e00ff */
[----:B------:R0:W-:Y:S02]  /*4da0*/  STL [R137+-0x4], R116 ;  /* 0xfffffc7489007387 */ /* 0x0001e40000100800 */
.L_x_111:
[----:B0-----:R-:W2:Y:S02]  /*4db0*/  LDG.E R116, desc[UR4][R10.64+0x13c] ;  /* 0x00013c040a747981 */ /* 0x001ea4000c1e1900 */
        /* <DEDUP_REMOVED lines=8> */
.L_x_112:
        /* <DEDUP_REMOVED lines=9> */
.L_x_113:
[----:B------:R1:W-:Y:S01]  /*4ed0*/  STL.64 [R1], RZ ;  /* 0x000000ff01007387 */ /* 0x0003e20000100a00 */
[----:B------:R-:W-:-:S03]  /*4ee0*/  LOP3.LUT P6, RZ, R161, 0x1, RZ, 0xc0, !PT ;  /* 0x00000001a1ff7812 */ /* 0x000fc600078cc0ff */
[----:B------:R1:W-:Y:S04]  /*4ef0*/  STL.64 [R1+0x8], RZ ;  /* 0x000008ff01007387 */ /* 0x0003e80000100a00 */
[----:B------:R1:W-:Y:S04]  /*4f00*/  STL.64 [R1+0x10], RZ ;  /* 0x000010ff01007387 */ /* 0x0003e80000100a00 */
[----:B------:R1:W-:Y:S04]  /*4f10*/  STL.64 [R1+0x18], RZ ;  /* 0x000018ff01007387 */ /* 0x0003e80000100a00 */
[----:B------:R1:W-:Y:S01]  /*4f20*/  STL [R1+0x20], RZ ;  /* 0x000020ff01007387 */ /* 0x0003e20000100800 */
[----:B------:R-:W-:Y:S05]  /*4f30*/  @!P6 BRA `(.L_x_114) ;  /* 0x000000000014e947 */ /* 0x000fea0003800000 */
[----:B------:R-:W2:Y:S02]  /*4f40*/  LDL R163, [R0+-0x4] ;  /* 0xfffffc0000a37983 */ /* 0x000ea40000100800 */
[----:B--2---:R-:W-:-:S13]  /*4f50*/  ISETP.NE.AND P6, PT, R163, 0x1, PT ;  /* 0x00000001a300780c */ /* 0x004fda0003fc5270 */
[----:B------:R-:W-:Y:S05]  /*4f60*/  @!P6 BRA `(.L_x_5) ;  /* 0x000000500020e947 */ /* 0x000fea0003800000 */
[----:B------:R-:W-:-:S05]  /*4f70*/  IMAD.MOV.U32 R163, RZ, RZ, 0x1 ;  /* 0x00000001ffa37424 */ /* 0x000fca00078e00ff */
[----:B------:R2:W-:Y:S02]  /*4f80*/  STL [R0+-0x4], R163 ;  /* 0xfffffca300007387 */ /* 0x0005e40000100800 */
.L_x_114:
[----:B------:R-:W-:-:S13]  /*4f90*/  LOP3.LUT P6, RZ, R161, 0x2, RZ, 0xc0, !PT ;  /* 0x00000002a1ff7812 */ /* 0x000fda00078cc0ff */
[----:B------:R-:W-:Y:S05]  /*4fa0*/  @!P6 BRA `(.L_x_115) ;  /* 0x000000000014e947 */ /* 0x000fea0003800000 */
[----:B--2---:R-:W2:Y:S02]  /*4fb0*/  LDL R0, [R2+-0x4] ;  /* 0xfffffc0002007983 */ /* 0x004ea40000100800 */
[----:B--2---:R-:W-:-:S13]  /*4fc0*/  ISETP.NE.AND P6, PT, R0, 0x1, PT ;  /* 0x000000010000780c */ /* 0x004fda0003fc5270 */
[----:B------:R-:W-:Y:S05]  /*4fd0*/  @!P6 BRA `(.L_x_5) ;  /* 0x000000500004e947 */ /* 0x000fea0003800000 */
[----:B------:R-:W-:-:S05]  /*4fe0*/  IMAD.MOV.U32 R163, RZ, RZ, 0x1 ;  /* 0x00000001ffa37424 */ /* 0x000fca00078e00ff */
[----:B------:R3:W-:Y:S02]  /*4ff0*/  STL [R2+-0x4], R163 ;  /* 0xfffffca302007387 */ /* 0x0007e40000100800 */
.L_x_115:
[----:B------:R-:W-:-:S13]  /*5000*/  LOP3.LUT P6, RZ, R161, 0x4, RZ, 0xc0, !PT ;  /* 0x00000004a1ff7812 */ /* 0x000fda00078cc0ff */
[----:B------:R-:W-:Y:S05]  /*5010*/  @!P6 BRA `(.L_x_116) ;  /* 0x000000000014e947 */ /* 0x000fea0003800000 */
[----:B--2---:R-:W2:Y:S02]  /*5020*/  LDL R0, [R3+-0x4] ;  /* 0xfffffc0003007983 */ /* 0x004ea40000100800 */
[----:B--2---:R-:W-:-:S13]  /*5030*/  ISETP.NE.AND P6, PT, R0, 0x1, PT ;  /* 0x000000010000780c */ /* 0x004fda0003fc5270 */
[----:B------:R-:W-:Y:S05]  /*5040*/  @!P6 BRA `(.L_x_5) ;  /* 0x0000004c00e8e947 */ /* 0x000fea0003800000 */
[----:B------:R-:W-:-:S05]  /*5050*/  IMAD.MOV.U32 R0, RZ, RZ, 0x1 ;  /* 0x00000001ff007424 */ /* 0x000fca00078e00ff */
[----:B------:R4:W-:Y:S02]  /*5060*/  STL [R3+-0x4], R0 ;  /* 0xfffffc0003007387 */ /* 0x0009e40000100800 */
.L_x_116:
[----:B------:R-:W-:-:S13]  /*5070*/  LOP3.LUT P6, RZ, R161, 0x8, RZ, 0xc0, !PT ;  /* 0x00000008a1ff7812 */ /* 0x000fda00078cc0ff */
[----:B------:R-:W-:Y:S05]  /*5080*/  @!P6 BRA `(.L_x_117) ;  /* 0x000000000014e947 */ /* 0x000fea0003800000 */
[----:B--2-4-:R-:W2:Y:S02]  /*5090*/  LDL R0, [R4+-0x4] ;  /* 0xfffffc0004007983 */ /* 0x014ea40000100800 */
[----:B--2---:R-:W-:-:S13]  /*50a0*/  ISETP.NE.AND P6, PT, R0, 0x1, PT ;  /* 0x000000010000780c */ /* 0x004fda0003fc5270 */
[----:B------:R-:W-:Y:S05]  /*50b0*/  @!P6 BRA `(.L_x_5) ;  /* 0x0000004c00cce947 */ /* 0x000fea0003800000 */
[----:B------:R-:W-:-:S05]  /*50c0*/  IMAD.MOV.U32 R3, RZ, RZ, 0x1 ;  /* 0x00000001ff037424 */ /* 0x000fca00078e00ff */
[----:B------:R2:W-:Y:S02]  /*50d0*/  STL [R4+-0x4], R3 ;  /* 0xfffffc0304007387 */ /* 0x0005e40000100800 */
.L_x_117:
[----:B------:R-:W-:Y:S05]  /*50e0*/  @!P0 BRA `(.L_x_118) ;  /* 0x0000000000148947 */ /* 0x000fea0003800000 */
[----:B--2-4-:R-:W2:Y:S02]  /*50f0*/  LDL R0, [R5+-0x4] ;  /* 0xfffffc0005007983 */ /* 0x014ea40000100800 */
[----:B--2---:R-:W-:-:S13]  /*5100*/  ISETP.NE.AND P0, PT, R0, 0x1, PT ;  /* 0x000000010000780c */ /* 0x004fda0003f05270 */
[----:B------:R-:W-:Y:S05]  /*5110*/  @!P0 BRA `(.L_x_5) ;  /* 0x0000004c00b48947 */ /* 0x000fea0003800000 */
[----:B------:R-:W-:-:S05]  /*5120*/  IMAD.MOV.U32 R0, RZ, RZ, 0x1 ;  /* 0x00000001ff007424 */ /* 0x000fca00078e00ff */
[----:B------:R2:W-:Y:S02]  /*5130*/  STL [R5+-0x4], R0 ;  /* 0xfffffc0005007387 */ /* 0x0005e40000100800 */
.L_x_118:
[----:B------:R-:W-:Y:S05]  /*5140*/  @!P1 BRA `(.L_x_119) ;  /* 0x0000000000149947 */ /* 0x000fea0003800000 */
[----:B--2-4-:R-:W2:Y:S02]  /*5150*/  LDL R0, [R6+-0x4] ;  /* 0xfffffc0006007983 */ /* 0x014ea40000100800 */
[----:B--2---:R-:W-:-:S13]  /*5160*/  ISETP.NE.AND P0, PT, R0, 0x1, PT ;  /* 0x000000010000780c */ /* 0x004fda0003f05270 */
[----:B------:R-:W-:Y:S05]  /*5170*/  @!P0 BRA `(.L_x_5) ;  /* 0x0000004c009c8947 */ /* 0x000fea0003800000 */
[----:B------:R-:W-:-:S05]  /*5180*/  IMAD.MOV.U32 R3, RZ, RZ, 0x1 ;  /* 0x00000001ff037424 */ /* 0x000fca00078e00ff */
[----:B------:R2:W-:Y:S02]  /*5190*/  STL [R6+-0x4], R3 ;  /* 0xfffffc0306007387 */ /* 0x0005e40000100800 */
.L_x_119:
[----:B------:R-:W-:-:S13]  /*51a0*/  LOP3.LUT P0, RZ, R161, 0x200, RZ, 0xc0, !PT ;  /* 0x00000200a1ff7812 */ /* 0x000fda000780c0ff */
[----:B------:R-:W-:Y:S05]  /*51b0*/  @!P0 BRA `(.L_x_120) ;  /* 0x0000000000148947 */ /* 0x000fea0003800000 */
[----:B--2-4-:R-:W2:Y:S02]  /*51c0*/  LDL R0, [R7+-0x4] ;  /* 0xfffffc0007007983 */ /* 0x014ea40000100800 */
[----:B--2---:R-:W-:-:S13]  /*51d0*/  ISETP.NE.AND P0, PT, R0, 0x1, PT ;  /* 0x000000010000780c */ /* 0x004fda0003f05270 */
[----:B------:R-:W-:Y:S05]  /*51e0*/  @!P0 BRA `(.L_x_5) ;  /* 0x0000004c00808947 */ /* 0x000fea0003800000 */
[----:B------:R-:W-:-:S05]  /*51f0*/  IMAD.MOV.U32 R0, RZ, RZ, 0x1 ;  /* 0x00000001ff007424 */ /* 0x000fca00078e00ff */
[----:B------:R2:W-:Y:S02]  /*5200*/  STL [R7+-0x4], R0 ;  /* 0xfffffc0007007387 */ /* 0x0005e40000100800 */
.L_x_120:
[----:B------:R-:W-:-:S13]  /*5210*/  LOP3.LUT P0, RZ, R161, 0x80, RZ, 0xc0, !PT ;  /* 0x00000080a1ff7812 */ /* 0x000fda000780c0ff */
[----:B------:R-:W-:Y:S05]  /*5220*/  @!P0 BRA `(.L_x_121) ;  /* 0x0000000000148947 */ /* 0x000fea0003800000 */
[----:B--2-4-:R-:W2:Y:S02]  /*5230*/  LDL R0, [R8+-0x4] ;  /* 0xfffffc0008007983 */ /* 0x014ea40000100800 */
[----:B--2---:R-:W-:-:S13]  /*5240*/  ISETP.NE.AND P0, PT, R0, 0x1, PT ;  /* 0x000000010000780c */ /* 0x004fda0003f05270 */
[----:B------:R-:W-:Y:S05]  /*5250*/  @!P0 BRA `(.L_x_5) ;  /* 0x0000004c00648947 */ /* 0x000fea0003800000 */
[----:B------:R-:W-:-:S05]  /*5260*/  IMAD.MOV.U32 R3, RZ, RZ, 0x1 ;  /* 0x00000001ff037424 */ /* 0x000fca00078e00ff */
[----:B------:R2:W-:Y:S02]  /*5270*/  STL [R8+-0x4], R3 ;  /* 0xfffffc0308007387 */ /* 0x0005e40000100800 */
.L_x_121:
[----:B------:R-:W-:-:S13]  /*5280*/  LOP3.LUT P0, RZ, R161, 0x40, RZ, 0xc0, !PT ;  /* 0x00000040a1ff7812 */ /* 0x000fda000780c0ff */
[----:B------:R-:W-:Y:S05]  /*5290*/  @!P0 BRA `(.L_x_122) ;  /* 0x0000000000148947 */ /* 0x000fea0003800000 */
[----:B--2-4-:R-:W2:Y:S02]  /*52a0*/  LDL R0, [R9+-0x4] ;  /* 0xfffffc0009007983 */ /* 0x014ea40000100800 */
[----:B--2---:R-:W-:-:S13]  /*52b0*/  ISETP.NE.AND P0, PT, R0, 0x1, PT ;  /* 0x000000010000780c */ /* 0x004fda0003f05270 */
[----:B------:R-:W-:Y:S05]  /*52c0*/  @!P0 BRA `(.L_x_5) ;  /* 0x0000004c00488947 */ /* 0x000fea0003800000 */
[----:B------:R-:W-:-:S05]  /*52d0*/  IMAD.MOV.U32 R0, RZ, RZ, 0x1 ;  /* 0x00000001ff007424 */ /* 0x000fca00078e00ff */
[----:B------:R2:W-:Y:S02]  /*52e0*/  STL [R9+-0x4], R0 ;  /* 0xfffffc0009007387 */ /* 0x0005e40000100800 */
.L_x_122:
[----:B------:R0:W-:Y:S01]  /*52f0*/  STL.64 [R1], RZ ;  /* 0x000000ff01007387 */ /* 0x0001e20000100a00 */
[----:B------:R-:W-:-:S03]  /*5300*/  LOP3.LUT P0, RZ, R161, 0x8000, RZ, 0xc0, !PT ;  /* 0x00008000a1ff7812 */ /* 0x000fc6000780c0ff */
[----:B------:R0:W-:Y:S04]  /*5310*/  STL.64 [R1+0x8], RZ ;  /* 0x000008ff01007387 */ /* 0x0001e80000100a00 */
[----:B------:R0:W-:Y:S04]  /*5320*/  STL.64 [R1+0x10], RZ ;  /* 0x000010ff01007387 */ /* 0x0001e80000100a00 */
[----:B------:R0:W-:Y:S04]  /*5330*/  STL.64 [R1+0x18], RZ ;  /* 0x000018ff01007387 */ /* 0x0001e80000100a00 */
[----:B------:R0:W-:Y:S01]  /*5340*/  STL [R1+0x20], RZ ;  /* 0x000020ff01007387 */ /* 0x0001e20000100800 */
[----:B------:R-:W-:Y:S05]  /*5350*/  @!P0 BRA `(.L_x_123) ;  /* 0x0000000000148947 */ /* 0x000fea0003800000 */
[----:B--2-4-:R-:W2:Y:S02]  /*5360*/  LDL R0, [R19+-0x4] ;  /* 0xfffffc0013007983 */ /* 0x014ea40000100800 */
[----:B--2---:R-:W-:-:S13]  /*5370*/  ISETP.NE.AND P0, PT, R0, 0x1, PT ;  /* 0x000000010000780c */ /* 0x004fda0003f05270 */
[----:B------:R-:W-:Y:S05]  /*5380*/  @!P0 BRA `(.L_x_5) ;  /* 0x0000004c00188947 */ /* 0x000fea0003800000 */
[----:B------:R-:W-:-:S05]  /*5390*/  IMAD.MOV.U32 R0, RZ, RZ, 0x1 ;  /* 0x00000001ff007424 */ /* 0x000fca00078e00ff */
[----:B------:R2:W-:Y:S02]  /*53a0*/  STL [R19+-0x4], R0 ;  /* 0xfffffc0013007387 */ /* 0x0005e40000100800 */
.L_x_123:
[----:B------:R-:W-:-:S13]  /*53b0*/  LOP3.LUT P0, RZ, R161, 0x100000, RZ, 0xc0, !PT ;  /* 0x00100000a1ff7812 */ /* 0x000fda000780c0ff */
[----:B------:R-:W-:Y:S05]  /*53c0*/  @!P0 BRA `(.L_x_124) ;  /* 0x0000000000148947 */ /* 0x000fea0003800000 */
[----:B--2-4-:R-:W2:Y:S02]  /*53d0*/  LDL R0, [R31+-0x4] ;  /* 0xfffffc001f007983 */ /* 0x014ea40000100800 */
[----:B--2---:R-:W-:-:S13]  /*53e0*/  ISETP.NE.AND P0, PT, R0, 0x1, PT ;  /* 0x000000010000780c */ /* 0x004fda0003f05270 */
[----:B------:R-:W-:Y:S05]  /*53f0*/  @!P0 BRA `(.L_x_5) ;  /* 0x0000004800fc8947 */ /* 0x000fea0003800000 */
[----:B------:R-:W-:-:S05]  /*5400*/  IMAD.MOV.U32 R0, RZ, RZ, 0x1 ;  /* 0x00000001ff007424 */ /* 0x000fca00078e00ff */
[----:B------:R2:W-:Y:S02]  /*5410*/  STL [R31+-0x4], R0 ;  /* 0xfffffc001f007387 */ /* 0x0005e40000100800 */
.L_x_124:
[----:B------:R-:W-:-:S13]  /*5420*/  LOP3.LUT P0, RZ, R161, 0x80000000, RZ, 0xc0, !PT ;  /* 0x80000000a1ff7812 */ /* 0x000fda000780c0ff */
[----:B------:R-:W-:Y:S05]  /*5430*/  @!P0 BRA `(.L_x_125) ;  /* 0x0000000000148947 */ /* 0x000fea0003800000 */
[----:B--2-4-:R-:W2:Y:S02]  /*5440*/  LDL R0, [R101+-0x4] ;  /* 0xfffffc0065007983 */ /* 0x014ea40000100800 */
[----:B--2---:R-:W-:-:S13]  /*5450*/  ISETP.NE.AND P0, PT, R0, 0x1, PT ;  /* 0x000000010000780c */ /* 0x004fda0003f05270 */
[----:B------:R-:W-:Y:S05]  /*5460*/  @!P0 BRA `(.L_x_5) ;  /* 0x0000004800e08947 */ /* 0x000fea0003800000 */
[----:B------:R-:W-:-:S05]  /*5470*/  IMAD.MOV.U32 R0, RZ, RZ, 0x1 ;  /* 0x00000001ff007424 */ /* 0x000fca00078e00ff */
[----:B------:R2:W-:Y:S02]  /*5480*/  STL [R101+-0x4], R0 ;  /* 0xfffffc0065007387 */ /* 0x0005e40000100800 */
.L_x_125:
[----:B------:R-:W-:-:S13]  /*5490*/  LOP3.LUT P0, RZ, R161, 0x40000000, RZ, 0xc0, !PT ;  /* 0x40000000a1ff7812 */ /* 0x000fda000780c0ff */
[----:B------:R-:W-:Y:S05]  /*54a0*/  @!P0 BRA `(.L_x_126) ;  /* 0x0000000000148947 */ /* 0x000fea0003800000 */
[----:B--2-4-:R-:W2:Y:S02]  /*54b0*/  LDL R0, [R105+-0x4] ;  /* 0xfffffc0069007983 */ /* 0x014ea40000100800 */
[----:B--2---:R-:W-:-:S13]  /*54c0*/  ISETP.NE.AND P0, PT, R0, 0x1, PT ;  /* 0x000000010000780c */ /* 0x004fda0003f05270 */
[----:B------:R-:W-:Y:S05]  /*54d0*/  @!P0 BRA `(.L_x_5) ;  /* 0x0000004800c48947 */ /* 0x000fea0003800000 */
[----:B------:R-:W-:-:S05]  /*54e0*/  IMAD.MOV.U32 R0, RZ, RZ, 0x1 ;  /* 0x00000001ff007424 */ /* 0x000fca00078e00ff */
[----:B------:R2:W-:Y:S02]  /*54f0*/  STL [R105+-0x4], R0 ;  /* 0xfffffc0069007387 */ /* 0x0005e40000100800 */
.L_x_126:
[----:B------:R-:W-:-:S13]  /*5500*/  LOP3.LUT P0, RZ, R161, 0x200000, RZ, 0xc0, !PT ;  /* 0x00200000a1ff7812 */ /* 0x000fda000780c0ff */
[----:B------:R-:W-:Y:S05]  /*5510*/  @!P0 BRA `(.L_x_127) ;  /* 0x0000000000148947 */ /* 0x000fea0003800000 */
[----:B--2-4-:R-:W2:Y:S02]  /*5520*/  LDL R0, [R113+-0x4] ;  /* 0xfffffc0071007983 */ /* 0x014ea40000100800 */
[----:B--2---:R-:W-:-:S13]  /*5530*/  ISETP.NE.AND P0, PT, R0, 0x1, PT ;  /* 0x000000010000780c */ /* 0x004fda0003f05270 */
[----:B------:R-:W-:Y:S05]  /*5540*/  @!P0 BRA `(.L_x_5) ;  /* 0x0000004800a88947 */ /* 0x000fea0003800000 */
[----:B------:R-:W-:-:S05]  /*5550*/  IMAD.MOV.U32 R0, RZ, RZ, 0x1 ;  /* 0x00000001ff007424 */ /* 0x000fca00078e00ff */
[----:B------:R2:W-:Y:S02]  /*5560*/  STL [R113+-0x4], R0 ;  /* 0xfffffc0071007387 */ /* 0x0005e40000100800 */
.L_x_127:
[----:B------:R-:W-:-:S13]  /*5570*/  LOP3.LUT P0, RZ, R161, 0x40000, RZ, 0xc0, !PT ;  /* 0x00040000a1ff7812 */ /* 0x000fda000780c0ff */
[----:B------:R-:W-:Y:S05]  /*5580*/  @!P0 BRA `(.L_x_128) ;  /* 0x0000000000148947 */ /* 0x000fea0003800000 */
[----:B--2-4-:R-:W2:Y:S02]  /*5590*/  LDL R0, [R125+-0x4] ;  /* 0xfffffc007d007983 */ /* 0x014ea40000100800 */
[----:B--2---:R-:W-:-:S13]  /*55a0*/  ISETP.NE.AND P0, PT, R0, 0x1, PT ;  /* 0x000000010000780c */ /* 0x004fda0003f05270 */
[----:B------:R-:W-:Y:S05]  /*55b0*/  @!P0 BRA `(.L_x_5) ;  /* 0x00000048008c8947 */ /* 0x000fea0003800000 */
[----:B------:R-:W-:-:S05]  /*55c0*/  IMAD.MOV.U32 R0, RZ, RZ, 0x1 ;  /* 0x00000001ff007424 */ /* 0x000fca00078e00ff */
[----:B------:R2:W-:Y:S02]  /*55d0*/  STL [R125+-0x4], R0 ;  /* 0xfffffc007d007387 */ /* 0x0005e40000100800 */
.L_x_128:
[----:B------:R-:W-:-:S13]  /*55e0*/  LOP3.LUT P0, RZ, R161, 0x2000, RZ, 0xc0, !PT ;  /* 0x00002000a1ff7812 */ /* 0x000fda000780c0ff */
[----:B------:R-:W-:Y:S05]  /*55f0*/  @!P0 BRA `(.L_x_129) ;  /* 0x0000000000148947 */ /* 0x000fea0003800000 */
[----:B--2-4-:R-:W2:Y:S02]  /*5600*/  LDL R0, [R139+-0x4] ;  /* 0xfffffc008b007983 */ /* 0x014ea40000100800 */
[----:B--2---:R-:W-:-:S13]  /*5610*/  ISETP.NE.AND P0, PT, R0, 0x1, PT ;  /* 0x000000010000780c */ /* 0x004fda0003f05270 */
[----:B------:R-:W-:Y:S05]  /*5620*/  @!P0 BRA `(.L_x_5) ;  /* 0x0000004800708947 */ /* 0x000fea0003800000 */
[----:B------:R-:W-:-:S05]  /*5630*/  IMAD.MOV.U32 R0, RZ, RZ, 0x1 ;  /* 0x00000001ff007424 */ /* 0x000fca00078e00ff */
[----:B------:R2:W-:Y:S02]  /*5640*/  STL [R139+-0x4], R0 ;  /* 0xfffffc008b007387 */ /* 0x0005e40000100800 */
.L_x_129:
[----:B------:R-:W-:-:S13]  /*5650*/  LOP3.LUT P0, RZ, R161, 0x800, RZ, 0xc0, !PT ;  /* 0x00000800a1ff7812 */ /* 0x000fda000780c0ff */
[----:B------:R-:W-:Y:S05]  /*5660*/  @!P0 BRA `(.L_x_130) ;  /* 0x0000000000148947 */ /* 0x000fea0003800000 */
[----:B--2-4-:R-:W2:Y:S02]  /*5670*/  LDL R0, [R151+-0x4] ;  /* 0xfffffc0097007983 */ /* 0x014ea40000100800 */
[----:B--2---:R-:W-:-:S13]  /*5680*/  ISETP.NE.AND P0, PT, R0, 0x1, PT ;  /* 0x000000010000780c */ /* 0x004fda0003f05270 */
[----:B------:R-:W-:Y:S05]  /*5690*/  @!P0 BRA `(.L_x_5) ;  /* 0x0000004800548947 */ /* 0x000fea0003800000 */
[----:B------:R-:W-:-:S05]  /*56a0*/  IMAD.MOV.U32 R0, RZ, RZ, 0x1 ;  /* 0x00000001ff007424 */ /* 0x000fca00078e00ff */
[----:B------:R2:W-:Y:S02]  /*56b0*/  STL [R151+-0x4], R0 ;  /* 0xfffffc0097007387 */ /* 0x0005e40000100800 */
.L_x_130:
[----:B------:R-:W-:-:S13]  /*56c0*/  LOP3.LUT P0, RZ, R161, 0x100, RZ, 0xc0, !PT ;  /* 0x00000100a1ff7812 */ /* 0x000fda000780c0ff */
[----:B------:R-:W-:Y:S05]  /*56d0*/  @!P0 BRA `(.L_x_131) ;  /* 0x0000000000148947 */ /* 0x000fea0003800000 */
[----:B--2-4-:R-:W2:Y:S02]  /*56e0*/  LDL R0, [R153+-0x4] ;  /* 0xfffffc0099007983 */ /* 0x014ea40000100800 */
[----:B--2---:R-:W-:-:S13]  /*56f0*/  ISETP.NE.AND P0, PT, R0, 0x1, PT ;  /* 0x000000010000780c */ /* 0x004fda0003f05270 */
[----:B------:R-:W-:Y:S05]  /*5700*/  @!P0 BRA `(.L_x_5) ;  /* 0x0000004800388947 */ /* 0x000fea0003800000 */
[----:B------:R-:W-:-:S05]  /*5710*/  IMAD.MOV.U32 R0, RZ, RZ, 0x1 ;  /* 0x00000001ff007424 */ /* 0x000fca00078e00ff */
[----:B------:R2:W-:Y:S02]  /*5720*/  STL [R153+-0x4], R0 ;  /* 0xfffffc0099007387 */ /* 0x0005e40000100800 */
.L_x_131:
        /* <DEDUP_REMOVED lines=12> */
.L_x_132:
[----:B------:R-:W-:-:S13]  /*57f0*/  LOP3.LUT P0, RZ, R159, 0x800, RZ, 0xc0, !PT ;  /* 0x000008009fff7812 */ /* 0x000fda000780c0ff */
[----:B------:R-:W-:Y:S05]  /*5800*/  @!P0 BRA `(.L_x_133) ;  /* 0x0000000000148947 */ /* 0x000fea0003800000 */
[----:B--2-4-:R-:W2:Y:S02]  /*5810*/  LDL R0, [R33+-0x4] ;  /* 0xfffffc0021007983 */ /* 0x014ea40000100800 */
[----:B--2---:R-:W-:-:S13]  /*5820*/  ISETP.NE.AND P0, PT, R0, 0x1, PT ;  /* 0x000000010000780c */ /* 0x004fda0003f05270 */
[----:B------:R-:W-:Y:S05]  /*5830*/  @!P0 BRA `(.L_x_5) ;  /* 0x0000004400ec8947 */ /* 0x000fea0003800000 */
[----:B------:R-:W-:-:S05]  /*5840*/  IMAD.MOV.U32 R0, RZ, RZ, 0x1 ;  /* 0x00000001ff007424 */ /* 0x000fca00078e00ff */
[----:B------:R2:W-:Y:S02]  /*5850*/  STL [R33+-0x4], R0 ;  /* 0xfffffc0021007387 */ /* 0x0005e40000100800 */
.L_x_133:
[----:B------:R-:W-:-:S13]  /*5860*/  LOP3.LUT P0, RZ, R159, 0x400, RZ, 0xc0, !PT ;  /* 0x000004009fff7812 */ /* 0x000fda000780c0ff */
[----:B------:R-:W-:Y:S05]  /*5870*/  @!P0 BRA `(.L_x_134) ;  /* 0x0000000000148947 */ /* 0x000fea0003800000 */
[----:B--2-4-:R-:W2:Y:S02]  /*5880*/  LDL R0, [R45+-0x4] ;  /* 0xfffffc002d007983 */ /* 0x014ea40000100800 */
[----:B--2---:R-:W-:-:S13]  /*5890*/  ISETP.NE.AND P0, PT, R0, 0x1, PT ;  /* 0x000000010000780c */ /* 0x004fda0003f05270 */
[----:B------:R-:W-:Y:S05]  /*58a0*/  @!P0 BRA `(.L_x_5) ;  /* 0x0000004400d08947 */ /* 0x000fea0003800000 */
[----:B------:R-:W-:-:S05]  /*58b0*/  IMAD.MOV.U32 R0, RZ, RZ, 0x1 ;  /* 0x00000001ff007424 */ /* 0x000fca00078e00ff */
[----:B------:R2:W-:Y:S02]  /*58c0*/  STL [R45+-0x4], R0 ;  /* 0xfffffc002d007387 */ /* 0x0005e40000100800 */
.L_x_134:
[----:B------:R-:W-:-:S13]  /*58d0*/  LOP3.LUT P0, RZ, R159, 0x8, RZ, 0xc0, !PT ;  /* 0x000000089fff7812 */ /* 0x000fda000780c0ff */
[----:B------:R-:W-:Y:S05]  /*58e0*/  @!P0 BRA `(.L_x_135) ;  /* 0x0000000000148947 */ /* 0x000fea0003800000 */
[----:B--2-4-:R-:W2:Y:S02]  /*58f0*/  LDL R0, [R103+-0x4] ;  /* 0xfffffc0067007983 */ /* 0x014ea40000100800 */
[----:B--2---:R-:W-:-:S13]  /*5900*/  ISETP.NE.AND P0, PT, R0, 0x1, PT ;  /* 0x000000010000780c */ /* 0x004fda0003f05270 */
[----:B------:R-:W-:Y:S05]  /*5910*/  @!P0 BRA `(.L_x_5) ;  /* 0x0000004400b48947 */ /* 0x000fea0003800000 */
[----:B------:R-:W-:-:S05]  /*5920*/  IMAD.MOV.U32 R0, RZ, RZ, 0x1 ;  /* 0x00000001ff007424 */ /* 0x000fca00078e00ff */
[----:B------:R2:W-:Y:S02]  /*5930*/  STL [R103+-0x4], R0 ;  /* 0xfffffc0067007387 */ /* 0x0005e40000100800 */
.L_x_135:
[----:B------:R-:W-:-:S13]  /*5940*/  LOP3.LUT P0, RZ, R161, 0x20000000, RZ, 0xc0, !PT ;  /* 0x20000000a1ff7812 */ /* 0x000fda000780c0ff */
[----:B------:R-:W-:Y:S05]  /*5950*/  @!P0 BRA `(.L_x_136) ;  /* 0x0000000000148947 */ /* 0x000fea0003800000 */
[----:B--2-4-:R-:W2:Y:S02]  /*5960*/  LDL R0, [R109+-0x4] ;  /* 0xfffffc006d007983 */ /* 0x014ea40000100800 */
[----:B--2---:R-:W-:-:S13]  /*5970*/  ISETP.NE.AND P0, PT, R0, 0x1, PT ;  /* 0x000000010000780c */ /* 0x004fda0003f05270 */
[----:B------:R-:W-:Y:S05]  /*5980*/  @!P0 BRA `(.L_x_5) ;  /* 0x0000004400988947 */ /* 0x000fea0003800000 */
[----:B------:R-:W-:-:S05]  /*5990*/  IMAD.MOV.U32 R0, RZ, RZ, 0x1 ;  /* 0x00000001ff007424 */ /* 0x000fca00078e00ff */
[----:B------:R2:W-:Y:S02]  /*59a0*/  STL [R109+-0x4], R0 ;  /* 0xfffffc006d007387 */ /* 0x0005e40000100800 */
.L_x_136:
[----:B------:R-:W-:-:S13]  /*59b0*/  LOP3.LUT P0, RZ, R161, 0x1000000, RZ, 0xc0, !PT ;  /* 0x01000000a1ff7812 */ /* 0x000fda000780c0ff */
[----:B------:R-:W-:Y:S05]  /*59c0*/  @!P0 BRA `(.L_x_137) ;  /* 0x0000000000148947 */ /* 0x000fea0003800000 */
[----:B--2-4-:R-:W2:Y:S02]  /*59d0*/  LDL R0, [R119+-0x4] ;  /* 0xfffffc0077007983 */ /* 0x014ea40000100800 */
[----:B--2---:R-:W-:-:S13]  /*59e0*/  ISETP.NE.AND P0, PT, R0, 0x1, PT ;  /* 0x000000010000780c */ /* 0x004fda0003f05270 */
[----:B------:R-:W-:Y:S05]  /*59f0*/  @!P0 BRA `(.L_x_5) ;  /* 0x00000044007c8947 */ /* 0x000fea0003800000 */
[----:B------:R-:W-:-:S05]  /*5a00*/  IMAD.MOV.U32 R0, RZ, RZ, 0x1 ;  /* 0x00000001ff007424 */ /* 0x000fca00078e00ff */
[----:B------:R2:W-:Y:S02]  /*5a10*/  STL [R119+-0x4], R0 ;  /* 0xfffffc0077007387 */ /* 0x0005e40000100800 */
.L_x_137:
[----:B------:R-:W-:-:S13]  /*5a20*/  LOP3.LUT P0, RZ, R161, 0x20000, RZ, 0xc0, !PT ;  /* 0x00020000a1ff7812 */ /* 0x000fda000780c0ff */
[----:B------:R-:W-:Y:S05]  /*5a30*/  @!P0 BRA `(.L_x_138) ;  /* 0x0000000000148947 */ /* 0x000fea0003800000 */
[----:B--2-4-:R-:W2:Y:S02]  /*5a40*/  LDL R0, [R133+-0x4] ;  /* 0xfffffc0085007983 */ /* 0x014ea40000100800 */
[----:B--2---:R-:W-:-:S13]  /*5a50*/  ISETP.NE.AND P0, PT, R0, 0x1, PT ;  /* 0x000000010000780c */ /* 0x004fda0003f05270 */
[----:B------:R-:W-:Y:S05]  /*5a60*/  @!P0 BRA `(.L_x_5) ;  /* 0x0000004400608947 */ /* 0x000fea0003800000 */
[----:B------:R-:W-:-:S05]  /*5a70*/  IMAD.MOV.U32 R0, RZ, RZ, 0x1 ;  /* 0x00000001ff007424 */ /* 0x000fca00078e00ff */
[----:B------:R2:W-:Y:S02]  /*5a80*/  STL [R133+-0x4], R0 ;  /* 0xfffffc0085007387 */ /* 0x0005e40000100800 */
.L_x_138:
[----:B------:R-:W-:-:S13]  /*5a90*/  LOP3.LUT P0, RZ, R161, 0x1000, RZ, 0xc0, !PT ;  /* 0x00001000a1ff7812 */ /* 0x000fda000780c0ff */
[----:B------:R-:W-:Y:S05]  /*5aa0*/  @!P0 BRA `(.L_x_139) ;  /* 0x0000000000148947 */ /* 0x000fea0003800000 */
[----:B--2-4-:R-:W2:Y:S02]  /*5ab0*/  LDL R0, [R145+-0x4] ;  /* 0xfffffc0091007983 */ /* 0x014ea40000100800 */
[----:B--2---:R-:W-:-:S13]  /*5ac0*/  ISETP.NE.AND P0, PT, R0, 0x1, PT ;  /* 0x000000010000780c */ /* 0x004fda0003f05270 */
[----:B------:R-:W-:Y:S05]  /*5ad0*/  @!P0 BRA `(.L_x_5) ;  /* 0x0000004400448947 */ /* 0x000fea0003800000 */
[----:B------:R-:W-:-:S05]  /*5ae0*/  IMAD.MOV.U32 R0, RZ, RZ, 0x1 ;  /* 0x00000001ff007424 */ /* 0x000fca00078e00ff */
[----:B------:R2:W-:Y:S02]  /*5af0*/  STL [R145+-0x4], R0 ;  /* 0xfffffc0091007387 */ /* 0x0005e40000100800 */
.L_x_139:
[----:B------:R-:W-:-:S13]  /*5b00*/  LOP3.LUT P0, RZ, R161, 0x400, RZ, 0xc0, !PT ;  /* 0x00000400a1ff7812 */ /* 0x000fda000780c0ff */
[----:B------:R-:W-:Y:S05]  /*5b10*/  @!P0 BRA `(.L_x_140) ;  /* 0x0000000000148947 */ /* 0x000fea0003800000 */
[----:B--2-4-:R-:W2:Y:S02]  /*5b20*/  LDL R0, [R155+-0x4] ;  /* 0xfffffc009b007983 */ /* 0x014ea40000100800 */
[----:B--2---:R-:W-:-:S13]  /*5b30*/  ISETP.NE.AND P0, PT, R0, 0x1, PT ;  /* 0x000000010000780c */ /* 0x004fda0003f05270 */
[----:B------:R-:W-:Y:S05]  /*5b40*/  @!P0 BRA `(.L_x_5) ;  /* 0x0000004400288947 */ /* 0x000fea0003800000 */
[----:B------:R-:W-:-:S05]  /*5b50*/  IMAD.MOV.U32 R0, RZ, RZ, 0x1 ;  /* 0x00000001ff007424 */ /* 0x000fca00078e00ff */
[----:B------:R2:W-:Y:S02]  /*5b60*/  STL [R155+-0x4], R0 ;  /* 0xfffffc009b007387 */ /* 0x0005e40000100800 */
.L_x_140:
        /* <DEDUP_REMOVED lines=12> */
.L_x_141:
[----:B------:R-:W-:-:S13]  /*5c30*/  LOP3.LUT P0, RZ, R159, 0x200000, RZ, 0xc0, !PT ;  /* 0x002000009fff7812 */ /* 0x000fda000780c0ff */
[----:B------:R-:W-:Y:S05]  /*5c40*/  @!P0 BRA `(.L_x_142) ;  /* 0x0000000000148947 */ /* 0x000fea0003800000 */
[----:B--2-4-:R-:W2:Y:S02]  /*5c50*/  LDL R0, [R35+-0x4] ;  /* 0xfffffc0023007983 */ /* 0x014ea40000100800 */
[----:B--2---:R-:W-:-:S13]  /*5c60*/  ISETP.NE.AND P0, PT, R0, 0x1, PT ;  /* 0x000000010000780c */ /* 0x004fda0003f05270 */
[----:B------:R-:W-:Y:S05]  /*5c70*/  @!P0 BRA `(.L_x_5) ;  /* 0x0000004000dc8947 */ /* 0x000fea0003800000 */
[----:B------:R-:W-:-:S05]  /*5c80*/  IMAD.MOV.U32 R0, RZ, RZ, 0x1 ;  /* 0x00000001ff007424 */ /* 0x000fca00078e00ff */
[----:B------:R2:W-:Y:S02]  /*5c90*/  STL [R35+-0x4], R0 ;  /* 0xfffffc0023007387 */ /* 0x0005e40000100800 */
.L_x_142:
[----:B------:R-:W-:-:S13]  /*5ca0*/  LOP3.LUT P0, RZ, R159, 0x10000, RZ, 0xc0, !PT ;  /* 0x000100009fff7812 */ /* 0x000fda000780c0ff */
[----:B------:R-:W-:Y:S05]  /*5cb0*/  @!P0 BRA `(.L_x_143) ;  /* 0x0000000000148947 */ /* 0x000fea0003800000 */
[----:B--2-4-:R-:W2:Y:S02]  /*5cc0*/  LDL R0, [R47+-0x4] ;  /* 0xfffffc002f007983 */ /* 0x014ea40000100800 */
[----:B--2---:R-:W-:-:S13]  /*5cd0*/  ISETP.NE.AND P0, PT, R0, 0x1, PT ;  /* 0x000000010000780c */ /* 0x004fda0003f05270 */
[----:B------:R-:W-:Y:S05]  /*5ce0*/  @!P0 BRA `(.L_x_5) ;  /* 0x0000004000c08947 */ /* 0x000fea0003800000 */
[----:B------:R-:W-:-:S05]  /*5cf0*/  IMAD.MOV.U32 R0, RZ, RZ, 0x1 ;  /* 0x00000001ff007424 */ /* 0x000fca00078e00ff */
[----:B------:R2:W-:Y:S02]  /*5d00*/  STL [R47+-0x4], R0 ;  /* 0xfffffc002f007387 */ /* 0x0005e40000100800 */
.L_x_143:
[----:B------:R-:W-:-:S13]  /*5d10*/  LOP3.LUT P0, RZ, R159, 0x200, RZ, 0xc0, !PT ;  /* 0x000002009fff7812 */ /* 0x000fda000780c0ff */
[----:B------:R-:W-:Y:S05]  /*5d20*/  @!P0 BRA `(.L_x_144) ;  /* 0x0000000000148947 */ /* 0x000fea0003800000 */
[----:B--2-4-:R-:W2:Y:S02]  /*5d30*/  LDL R0, [R59+-0x4] ;  /* 0xfffffc003b007983 */ /* 0x014ea40000100800 */
[----:B--2---:R-:W-:-:S13]  /*5d40*/  ISETP.NE.AND P0, PT, R0, 0x1, PT ;  /* 0x000000010000780c */ /* 0x004fda0003f05270 */
[----:B------:R-:W-:Y:S05]  /*5d50*/  @!P0 BRA `(.L_x_5) ;  /* 0x0000004000a48947 */ /* 0x000fea0003800000 */
[----:B------:R-:W-:-:S05]  /*5d60*/  IMAD.MOV.U32 R0, RZ, RZ, 0x1 ;  /* 0x00000001ff007424 */ /* 0x000fca00078e00ff */
[----:B------:R2:W-:Y:S02]  /*5d70*/  STL [R59+-0x4], R0 ;  /* 0xfffffc003b007387 */ /* 0x0005e40000100800 */
.L_x_144:
[----:B------:R-:W-:-:S13]  /*5d80*/  LOP3.LUT P0, RZ, R159, 0x4, RZ, 0xc0, !PT ;  /* 0x000000049fff7812 */ /* 0x000fda000780c0ff */
[----:B------:R-:W-:Y:S05]  /*5d90*/  @!P0 BRA `(.L_x_145) ;  /* 0x0000000000148947 */ /* 0x000fea0003800000 */
[----:B--2-4-:R-:W2:Y:S02]  /*5da0*/  LDL R0, [R107+-0x4] ;  /* 0xfffffc006b007983 */ /* 0x014ea40000100800 */
[----:B--2---:R-:W-:-:S13]  /*5db0*/  ISETP.NE.AND P0, PT, R0, 0x1, PT ;  /* 0x000000010000780c */ /* 0x004fda0003f05270 */
[----:B------:R-:W-:Y:S05]  /*5dc0*/  @!P0 BRA `(.L_x_5) ;  /* 0x0000004000888947 */ /* 0x000fea0003800000 */
[----:B------:R-:W-:-:S05]  /*5dd0*/  IMAD.MOV.U32 R0, RZ, RZ, 0x1 ;  /* 0x00000001ff007424 */ /* 0x000fca00078e00ff */
[----:B------:R2:W-:Y:S02]  /*5de0*/  STL [R107+-0x4], R0 ;  /* 0xfffffc006b007387 */ /* 0x0005e40000100800 */
.L_x_145:
[----:B------:R-:W-:-:S13]  /*5df0*/  LOP3.LUT P0, RZ, R161, 0x10000000, RZ, 0xc0, !PT ;  /* 0x10000000a1ff7812 */ /* 0x000fda000780c0ff */
[----:B------:R-:W-:Y:S05]  /*5e00*/  @!P0 BRA `(.L_x_146) ;  /* 0x0000000000148947 */ /* 0x000fea0003800000 */
[----:B--2-4-:R-:W2:Y:S02]  /*5e10*/  LDL R0, [R115+-0x4] ;  /* 0xfffffc0073007983 */ /* 0x014ea40000100800 */
[----:B--2---:R-:W-:-:S13]  /*5e20*/  ISETP.NE.AND P0, PT, R0, 0x1, PT ;  /* 0x000000010000780c */ /* 0x004fda0003f05270 */
[----:B------:R-:W-:Y:S05]  /*5e30*/  @!P0 BRA `(.L_x_5) ;  /* 0x00000040006c8947 */ /* 0x000fea0003800000 */
[----:B------:R-:W-:-:S05]  /*5e40*/  IMAD.MOV.U32 R0, RZ, RZ, 0x1 ;  /* 0x00000001ff007424 */ /* 0x000fca00078e00ff */
[----:B------:R2:W-:Y:S02]  /*5e50*/  STL [R115+-0x4], R0 ;  /* 0xfffffc0073007387 */ /* 0x0005e40000100800 */
.L_x_146:
[----:B------:R-:W-:-:S13]  /*5e60*/  LOP3.LUT P0, RZ, R161, 0x800000, RZ, 0xc0, !PT ;  /* 0x00800000a1ff7812 */ /* 0x000fda000780c0ff */
[----:B------:R-:W-:Y:S05]  /*5e70*/  @!P0 BRA `(.L_x_147) ;  /* 0x0000000000148947 */ /* 0x000fea0003800000 */
[----:B--2-4-:R-:W2:Y:S02]  /*5e80*/  LDL R0, [R127+-0x4] ;  /* 0xfffffc007f007983 */ /* 0x014ea40000100800 */
[----:B--2---:R-:W-:-:S13]  /*5e90*/  ISETP.NE.AND P0, PT, R0, 0x1, PT ;  /* 0x000000010000780c */ /* 0x004fda0003f05270 */
[----:B------:R-:W-:Y:S05]  /*5ea0*/  @!P0 BRA `(.L_x_5) ;  /* 0x0000004000508947 */ /* 0x000fea0003800000 */
[----:B------:R-:W-:-:S05]  /*5eb0*/  IMAD.MOV.U32 R0, RZ, RZ, 0x1 ;  /* 0x00000001ff007424 */ /* 0x000fca00078e00ff */
[----:B------:R2:W-:Y:S02]  /*5ec0*/  STL [R127+-0x4], R0 ;  /* 0xfffffc007f007387 */ /* 0x0005e40000100800 */
.L_x_147:
[----:B------:R-:W-:-:S13]  /*5ed0*/  LOP3.LUT P0, RZ, R161, 0x10000, RZ, 0xc0, !PT ;  /* 0x00010000a1ff7812 */ /* 0x000fda000780c0ff */
[----:B------:R-:W-:Y:S05]  /*5ee0*/  @!P0 BRA `(.L_x_148) ;  /* 0x0000000000148947 */ /* 0x000fea0003800000 */
[----:B--2-4-:R-:W2:Y:S02]  /*5ef0*/  LDL R0, [R141+-0x4] ;  /* 0xfffffc008d007983 */ /* 0x014ea40000100800 */
[----:B--2---:R-:W-:-:S13]  /*5f00*/  ISETP.NE.AND P0, PT, R0, 0x1, PT ;  /* 0x000000010000780c */ /* 0x004fda0003f05270 */
[----:B------:R-:W-:Y:S05]  /*5f10*/  @!P0 BRA `(.L_x_5) ;  /* 0x0000004000348947 */ /* 0x000fea0003800000 */
[----:B------:R-:W-:-:S05]  /*5f20*/  IMAD.MOV.U32 R0, RZ, RZ, 0x1 ;  /* 0x00000001ff007424 */ /* 0x000fca00078e00ff */
[----:B------:R2:W-:Y:S02]  /*5f30*/  STL [R141+-0x4], R0 ;  /* 0xfffffc008d007387 */ /* 0x0005e40000100800 */
.L_x_148:
[----:B------:R-:W-:-:S13]  /*5f40*/  LOP3.LUT P0, RZ, R161, 0x20, RZ, 0xc0, !PT ;  /* 0x00000020a1ff7812 */ /* 0x000fda000780c0ff */
[----:B------:R-:W-:Y:S05]  /*5f50*/  @!P0 BRA `(.L_x_149) ;  /* 0x0000000000148947 */ /* 0x000fea0003800000 */
[----:B--2-4-:R-:W2:Y:S02]  /*5f60*/  LDL R0, [R149+-0x4] ;  /* 0xfffffc0095007983 */ /* 0x014ea40000100800 */
[----:B--2---:R-:W-:-:S13]  /*5f70*/  ISETP.NE.AND P0, PT, R0, 0x1, PT ;  /* 0x000000010000780c */ /* 0x004fda0003f05270 */
[----:B------:R-:W-:Y:S05]  /*5f80*/  @!P0 BRA `(.L_x_5) ;  /* 0x0000004000188947 */ /* 0x000fea0003800000 */
[----:B------:R-:W-:-:S05]  /*5f90*/  IMAD.MOV.U32 R0, RZ, RZ, 0x1 ;  /* 0x00000001ff007424 */ /* 0x000fca00078e00ff */
[----:B------:R2:W-:Y:S02]  /*5fa0*/  STL [R149+-0x4], R0 ;  /* 0xfffffc0095007387 */ /* 0x0005e40000100800 */
.L_x_149:
        /* <DEDUP_REMOVED lines=12> */
.L_x_150:
[----:B------:R-:W-:-:S13]  /*6070*/  LOP3.LUT P0, RZ, R159, 0x8000000, RZ, 0xc0, !PT ;  /* 0x080000009fff7812 */ /* 0x000fda000780c0ff */
[----:B------:R-:W-:Y:S05]  /*6080*/  @!P0 BRA `(.L_x_151) ;  /* 0x0000000000148947 */ /* 0x000fea0003800000 */
[----:B--2-4-:R-:W2:Y:S02]  /*6090*/  LDL R0, [R37+-0x4] ;  /* 0xfffffc0025007983 */ /* 0x014ea40000100800 */
[----:B--2---:R-:W-:-:S13]  /*60a0*/  ISETP.NE.AND P0, PT, R0, 0x1, PT ;  /* 0x000000010000780c */ /* 0x004fda0003f05270 */
[----:B------:R-:W-:Y:S05]  /*60b0*/  @!P0 BRA `(.L_x_5) ;  /* 0x0000003c00cc8947 */ /* 0x000fea0003800000 */
[----:B------:R-:W-:-:S05]  /*60c0*/  IMAD.MOV.U32 R0, RZ, RZ, 0x1 ;  /* 0x00000001ff007424 */ /* 0x000fca00078e00ff */
[----:B------:R2:W-:Y:S02]  /*60d0*/  STL [R37+-0x4], R0 ;  /* 0xfffffc0025007387 */ /* 0x0005e40000100800 */
.L_x_151:
[----:B------:R-:W-:-:S13]  /*60e0*/  LOP3.LUT P0, RZ, R159, 0x80000, RZ, 0xc0, !PT ;  /* 0x000800009fff7812 */ /* 0x000fda000780c0ff */
[----:B------:R-:W-:Y:S05]  /*60f0*/  @!P0 BRA `(.L_x_152) ;  /* 0x0000000000148947 */ /* 0x000fea0003800000 */
[----:B--2-4-:R-:W2:Y:S02]  /*6100*/  LDL R0, [R49+-0x4] ;  /* 0xfffffc0031007983 */ /* 0x014ea40000100800 */
[----:B--2---:R-:W-:-:S13]  /*6110*/  ISETP.NE.AND P0, PT, R0, 0x1, PT ;  /* 0x000000010000780c */ /* 0x004fda0003f05270 */
[----:B------:R-:W-:Y:S05]  /*6120*/  @!P0 BRA `(.L_x_5) ;  /* 0x0000003c00b08947 */ /* 0x000fea0003800000 */
[----:B------:R-:W-:-:S05]  /*6130*/  IMAD.MOV.U32 R0, RZ, RZ, 0x1 ;  /* 0x00000001ff007424 */ /* 0x000fca00078e00ff */
[----:B------:R2:W-:Y:S02]  /*6140*/  STL [R49+-0x4], R0 ;  /* 0xfffffc0031007387 */ /* 0x0005e40000100800 */
.L_x_152:
[----:B------:R-:W-:-:S13]  /*6150*/  LOP3.LUT P0, RZ, R159, 0x8000, RZ, 0xc0, !PT ;  /* 0x000080009fff7812 */ /* 0x000fda000780c0ff */
[----:B------:R-:W-:Y:S05]  /*6160*/  @!P0 BRA `(.L_x_153) ;  /* 0x0000000000148947 */ /* 0x000fea0003800000 */
[----:B--2-4-:R-:W2:Y:S02]  /*6170*/  LDL R0, [R61+-0x4] ;  /* 0xfffffc003d007983 */ /* 0x014ea40000100800 */
[----:B--2---:R-:W-:-:S13]  /*6180*/  ISETP.NE.AND P0, PT, R0, 0x1, PT ;  /* 0x000000010000780c */ /* 0x004fda0003f05270 */
[----:B------:R-:W-:Y:S05]  /*6190*/  @!P0 BRA `(.L_x_5) ;  /* 0x0000003c00948947 */ /* 0x000fea0003800000 */
[----:B------:R-:W-:-:S05]  /*61a0*/  IMAD.MOV.U32 R0, RZ, RZ, 0x1 ;  /* 0x00000001ff007424 */ /* 0x000fca00078e00ff */
[----:B------:R2:W-:Y:S02]  /*61b0*/  STL [R61+-0x4], R0 ;  /* 0xfffffc003d007387 */ /* 0x0005e40000100800 */
.L_x_153:
[----:B------:R-:W-:-:S13]  /*61c0*/  LOP3.LUT P0, RZ, R159, 0x100, RZ, 0xc0, !PT ;  /* 0x000001009fff7812 */ /* 0x000fda000780c0ff */
[----:B------:R-:W-:Y:S05]  /*61d0*/  @!P0 BRA `(.L_x_154) ;  /* 0x0000000000148947 */ /* 0x000fea0003800000 */
[----:B--2-4-:R-:W2:Y:S02]  /*61e0*/  LDL R0, [R71+-0x4] ;  /* 0xfffffc0047007983 */ /* 0x014ea40000100800 */
[----:B--2---:R-:W-:-:S13]  /*61f0*/  ISETP.NE.AND P0, PT, R0, 0x1, PT ;  /* 0x000000010000780c */ /* 0x004fda0003f05270 */
[----:B------:R-:W-:Y:S05]  /*6200*/  @!P0 BRA `(.L_x_5) ;  /* 0x0000003c00788947 */ /* 0x000fea0003800000 */
[----:B------:R-:W-:-:S05]  /*6210*/  IMAD.MOV.U32 R0, RZ, RZ, 0x1 ;  /* 0x00000001ff007424 */ /* 0x000fca00078e00ff */
[----:B------:R2:W-:Y:S02]  /*6220*/  STL [R71+-0x4], R0 ;  /* 0xfffffc0047007387 */ /* 0x0005e40000100800 */
.L_x_154:
[----:B------:R-:W-:-:S13]  /*6230*/  LOP3.LUT P0, RZ, R159, 0x2, RZ, 0xc0, !PT ;  /* 0x000000029fff7812 */ /* 0x000fda000780c0ff */
[----:B------:R-:W-:Y:S05]  /*6240*/  @!P0 BRA `(.L_x_155) ;  /* 0x0000000000148947 */ /* 0x000fea0003800000 */
[----:B--2-4-:R-:W2:Y:S02]  /*6250*/  LDL R0, [R111+-0x4] ;  /* 0xfffffc006f007983 */ /* 0x014ea40000100800 */
[----:B--2---:R-:W-:-:S13]  /*6260*/  ISETP.NE.AND P0, PT, R0, 0x1, PT ;  /* 0x000000010000780c */ /* 0x004fda0003f05270 */
[----:B------:R-:W-:Y:S05]  /*6270*/  @!P0 BRA `(.L_x_5) ;  /* 0x0000003c005c8947 */ /* 0x000fea0003800000 */
[----:B------:R-:W-:-:S05]  /*6280*/  IMAD.MOV.U32 R0, RZ, RZ, 0x1 ;  /* 0x00000001ff007424 */ /* 0x000fca00078e00ff */
[----:B------:R2:W-:Y:S02]  /*6290*/  STL [R111+-0x4], R0 ;  /* 0xfffffc006f007387 */ /* 0x0005e40000100800 */
.L_x_155:
[----:B------:R-:W-:-:S13]  /*62a0*/  LOP3.LUT P0, RZ, R161, 0x8000000, RZ, 0xc0, !PT ;  /* 0x08000000a1ff7812 */ /* 0x000fda000780c0ff */
[----:B------:R-:W-:Y:S05]  /*62b0*/  @!P0 BRA `(.L_x_156) ;  /* 0x0000000000148947 */ /* 0x000fea0003800000 */
[----:B--2-4-:R-:W2:Y:S02]  /*62c0*/  LDL R0, [R121+-0x4] ;  /* 0xfffffc0079007983 */ /* 0x014ea40000100800 */
[----:B--2---:R-:W-:-:S13]  /*62d0*/  ISETP.NE.AND P0, PT, R0, 0x1, PT ;  /* 0x000000010000780c */ /* 0x004fda0003f05270 */
[----:B------:R-:W-:Y:S05]  /*62e0*/  @!P0 BRA `(.L_x_5) ;  /* 0x0000003c00408947 */ /* 0x000fea0003800000 */
[----:B------:R-:W-:-:S05]  /*62f0*/  IMAD.MOV.U32 R0, RZ, RZ, 0x1 ;  /* 0x00000001ff007424 */ /* 0x000fca00078e00ff */
[----:B------:R2:W-:Y:S02]  /*6300*/  STL [R121+-0x4], R0 ;  /* 0xfffffc0079007387 */ /* 0x0005e40000100800 */
.L_x_156:
[----:B------:R-:W-:-:S13]  /*6310*/  LOP3.LUT P0, RZ, R161, 0x400000, RZ, 0xc0, !PT ;  /* 0x00400000a1ff7812 */ /* 0x000fda000780c0ff */
[----:B------:R-:W-:Y:S05]  /*6320*/  @!P0 BRA `(.L_x_157) ;  /* 0x0000000000148947 */ /* 0x000fea0003800000 */
[----:B--2-4-:R-:W2:Y:S02]  /*6330*/  LDL R0, [R135+-0x4] ;  /* 0xfffffc0087007983 */ /* 0x014ea40000100800 */
[----:B--2---:R-:W-:-:S13]  /*6340*/  ISETP.NE.AND P0, PT, R0, 0x1, PT ;  /* 0x000000010000780c */ /* 0x004fda0003f05270 */
[----:B------:R-:W-:Y:S05]  /*6350*/  @!P0 BRA `(.L_x_5) ;  /* 0x0000003c00248947 */ /* 0x000fea0003800000 */
[----:B------:R-:W-:-:S05]  /*6360*/  IMAD.MOV.U32 R0, RZ, RZ, 0x1 ;  /* 0x00000001ff007424 */ /* 0x000fca00078e00ff */
[----:B------:R2:W-:Y:S02]  /*6370*/  STL [R135+-0x4], R0 ;  /* 0xfffffc0087007387 */ /* 0x0005e40000100800 */
.L_x_157:
[----:B------:R-:W-:-:S13]  /*6380*/  LOP3.LUT P0, RZ, R161, 0x10, RZ, 0xc0, !PT ;  /* 0x00000010a1ff7812 */ /* 0x000fda000780c0ff */
[----:B------:R-:W-:Y:S05]  /*6390*/  @!P0 BRA `(.L_x_158) ;  /* 0x0000000000148947 */ /* 0x000fea0003800000 */
[----:B--2-4-:R-:W2:Y:S02]  /*63a0*/  LDL R0, [R147+-0x4] ;  /* 0xfffffc0093007983 */ /* 0x014ea40000100800 */
[----:B--2---:R-:W-:-:S13]  /*63b0*/  ISETP.NE.AND P0, PT, R0, 0x1, PT ;  /* 0x000000010000780c */ /* 0x004fda0003f05270 */
[----:B------:R-:W-:Y:S05]  /*63c0*/  @!P0 BRA `(.L_x_5) ;  /* 0x0000003c00088947 */ /* 0x000fea0003800000 */
[----:B------:R-:W-:-:S05]  /*63d0*/  IMAD.MOV.U32 R0, RZ, RZ, 0x1 ;  /* 0x00000001ff007424 */ /* 0x000fca00078e00ff */
[----:B------:R2:W-:Y:S02]  /*63e0*/  STL [R147+-0x4], R0 ;  /* 0xfffffc0093007387 */ /* 0x0005e40000100800 */
.L_x_158:
        /* <DEDUP_REMOVED lines=12> */
.L_x_159:
[----:B------:R-:W-:-:S13]  /*64b0*/  LOP3.LUT P0, RZ, R157, 0x1, RZ, 0xc0, !PT ;  /* 0x000000019dff7812 */ /* 0x000fda000780c0ff */
[----:B------:R-:W-:Y:S05]  /*64c0*/  @!P0 BRA `(.L_x_160) ;  /* 0x0000000000148947 */ /* 0x000fea0003800000 */
[----:B--2-4-:R-:W2:Y:S02]  /*64d0*/  LDL R0, [R39+-0x4] ;  /* 0xfffffc0027007983 */ /* 0x014ea40000100800 */
[----:B--2---:R-:W-:-:S13]  /*64e0*/  ISETP.NE.AND P0, PT, R0, 0x1, PT ;  /* 0x000000010000780c */ /* 0x004fda0003f05270 */
[----:B------:R-:W-:Y:S05]  /*64f0*/  @!P0 BRA `(.L_x_5) ;  /* 0x0000003800bc8947 */ /* 0x000fea0003800000 */
[----:B------:R-:W-:-:S05]  /*6500*/  IMAD.MOV.U32 R0, RZ, RZ, 0x1 ;  /* 0x00000001ff007424 */ /* 0x000fca00078e00ff */
[----:B------:R2:W-:Y:S02]  /*6510*/  STL [R39+-0x4], R0 ;  /* 0xfffffc0027007387 */ /* 0x0005e40000100800 */
.L_x_160:
[----:B------:R-:W-:-:S13]  /*6520*/  LOP3.LUT P0, RZ, R159, 0x2000000, RZ, 0xc0, !PT ;  /* 0x020000009fff7812 */ /* 0x000fda000780c0ff */
[----:B------:R-:W-:Y:S05]  /*6530*/  @!P0 BRA `(.L_x_161) ;  /* 0x0000000000148947 */ /* 0x000fea0003800000 */
[----:B--2-4-:R-:W2:Y:S02]  /*6540*/  LDL R0, [R51+-0x4] ;  /* 0xfffffc0033007983 */ /* 0x014ea40000100800 */
[----:B--2---:R-:W-:-:S13]  /*6550*/  ISETP.NE.AND P0, PT, R0, 0x1, PT ;  /* 0x000000010000780c */ /* 0x004fda0003f05270 */
[----:B------:R-:W-:Y:S05]  /*6560*/  @!P0 BRA `(.L_x_5) ;  /* 0x0000003800a08947 */ /* 0x000fea0003800000 */
[----:B------:R-:W-:-:S05]  /*6570*/  IMAD.MOV.U32 R0, RZ, RZ, 0x1 ;  /* 0x00000001ff007424 */ /* 0x000fca00078e00ff */
[----:B------:R2:W-:Y:S02]  /*6580*/  STL [R51+-0x4], R0 ;  /* 0xfffffc0033007387 */ /* 0x0005e40000100800 */
.L_x_161:
[----:B------:R-:W-:-:S13]  /*6590*/  LOP3.LUT P0, RZ, R159, 0x40000, RZ, 0xc0, !PT ;  /* 0x000400009fff7812 */ /* 0x000fda000780c0ff */
[----:B------:R-:W-:Y:S05]  /*65a0*/  @!P0 BRA `(.L_x_162) ;  /* 0x0000000000148947 */ /* 0x000fea0003800000 */
[----:B--2-4-:R-:W2:Y:S02]  /*65b0*/  LDL R0, [R63+-0x4] ;  /* 0xfffffc003f007983 */ /* 0x014ea40000100800 */
[----:B--2---:R-:W-:-:S13]  /*65c0*/  ISETP.NE.AND P0, PT, R0, 0x1, PT ;  /* 0x000000010000780c */ /* 0x004fda0003f05270 */
[----:B------:R-:W-:Y:S05]  /*65d0*/  @!P0 BRA `(.L_x_5) ;  /* 0x0000003800848947 */ /* 0x000fea0003800000 */
[----:B------:R-:W-:-:S05]  /*65e0*/  IMAD.MOV.U32 R0, RZ, RZ, 0x1 ;  /* 0x00000001ff007424 */ /* 0x000fca00078e00ff */
[----:B------:R2:W-:Y:S02]  /*65f0*/  STL [R63+-0x4], R0 ;  /* 0xfffffc003f007387 */ /* 0x0005e40000100800 */
.L_x_162:
[----:B------:R-:W-:-:S13]  /*6600*/  LOP3.LUT P0, RZ, R159, 0x4000, RZ, 0xc0, !PT ;  /* 0x000040009fff7812 */ /* 0x000fda000780c0ff */
[----:B------:R-:W-:Y:S05]  /*6610*/  @!P0 BRA `(.L_x_163) ;  /* 0x0000000000148947 */ /* 0x000fea0003800000 */
[----:B--2-4-:R-:W2:Y:S02]  /*6620*/  LDL R0, [R73+-0x4] ;  /* 0xfffffc0049007983 */ /* 0x014ea40000100800 */
[----:B--2---:R-:W-:-:S13]  /*6630*/  ISETP.NE.AND P0, PT, R0, 0x1, PT ;  /* 0x000000010000780c */ /* 0x004fda0003f05270 */
[----:B------:R-:W-:Y:S05]  /*6640*/  @!P0 BRA `(.L_x_5) ;  /* 0x0000003800688947 */ /* 0x000fea0003800000 */
[----:B------:R-:W-:-:S05]  /*6650*/  IMAD.MOV.U32 R0, RZ, RZ, 0x1 ;  /* 0x00000001ff007424 */ /* 0x000fca00078e00ff */
[----:B------:R2:W-:Y:S02]  /*6660*/  STL [R73+-0x4], R0 ;  /* 0xfffffc0049007387 */ /* 0x0005e40000100800 */
.L_x_163:
[----:B------:R-:W-:-:S13]  /*6670*/  LOP3.LUT P0, RZ, R159, 0x80, RZ, 0xc0, !PT ;  /* 0x000000809fff7812 */ /* 0x000fda000780c0ff */
[----:B------:R-:W-:Y:S05]  /*6680*/  @!P0 BRA `(.L_x_164) ;  /* 0x0000000000148947 */ /* 0x000fea0003800000 */
[----:B--2-4-:R-:W2:Y:S02]  /*6690*/  LDL R0, [R83+-0x4] ;  /* 0xfffffc0053007983 */ /* 0x014ea40000100800 */
[----:B--2---:R-:W-:-:S13]  /*66a0*/  ISETP.NE.AND P0, PT, R0, 0x1, PT ;  /* 0x000000010000780c */ /* 0x004fda0003f05270 */
[----:B------:R-:W-:Y:S05]  /*66b0*/  @!P0 BRA `(.L_x_5) ;  /* 0x00000038004c8947 */ /* 0x000fea0003800000 */
[----:B------:R-:W-:-:S05]  /*66c0*/  IMAD.MOV.U32 R0, RZ, RZ, 0x1 ;  /* 0x00000001ff007424 */ /* 0x000fca00078e00ff */
[----:B------:R2:W-:Y:S02]  /*66d0*/  STL [R83+-0x4], R0 ;  /* 0xfffffc0053007387 */ /* 0x0005e40000100800 */
.L_x_164:
[----:B------:R-:W-:-:S13]  /*66e0*/  LOP3.LUT P0, RZ, R159, 0x1, RZ, 0xc0, !PT ;  /* 0x000000019fff7812 */ /* 0x000fda000780c0ff */
[----:B------:R-:W-:Y:S05]  /*66f0*/  @!P0 BRA `(.L_x_165) ;  /* 0x0000000000148947 */ /* 0x000fea0003800000 */
[----:B--2-4-:R-:W2:Y:S02]  /*6700*/  LDL R0, [R117+-0x4] ;  /* 0xfffffc0075007983 */ /* 0x014ea40000100800 */
[----:B--2---:R-:W-:-:S13]  /*6710*/  ISETP.NE.AND P0, PT, R0, 0x1, PT ;  /* 0x000000010000780c */ /* 0x004fda0003f05270 */
[----:B------:R-:W-:Y:S05]  /*6720*/  @!P0 BRA `(.L_x_5) ;  /* 0x0000003800308947 */ /* 0x000fea0003800000 */
[----:B------:R-:W-:-:S05]  /*6730*/  IMAD.MOV.U32 R0, RZ, RZ, 0x1 ;  /* 0x00000001ff007424 */ /* 0x000fca00078e00ff */
[----:B------:R2:W-:Y:S02]  /*6740*/  STL [R117+-0x4], R0 ;  /* 0xfffffc0075007387 */ /* 0x0005e40000100800 */
.L_x_165:
[----:B------:R-:W-:-:S13]  /*6750*/  LOP3.LUT P0, RZ, R161, 0x4000000, RZ, 0xc0, !PT ;  /* 0x04000000a1ff7812 */ /* 0x000fda000780c0ff */
[----:B------:R-:W-:Y:S05]  /*6760*/  @!P0 BRA `(.L_x_166) ;  /* 0x0000000000148947 */ /* 0x000fea0003800000 */
[----:B--2-4-:R-:W2:Y:S02]  /*6770*/  LDL R0, [R129+-0x4] ;  /* 0xfffffc0081007983 */ /* 0x014ea40000100800 */
[----:B--2---:R-:W-:-:S13]  /*6780*/  ISETP.NE.AND P0, PT, R0, 0x1, PT ;  /* 0x000000010000780c */ /* 0x004fda0003f05270 */
[----:B------:R-:W-:Y:S05]  /*6790*/  @!P0 BRA `(.L_x_5) ;  /* 0x0000003800148947 */ /* 0x000fea0003800000 */
[----:B------:R-:W-:-:S05]  /*67a0*/  IMAD.MOV.U32 R0, RZ, RZ, 0x1 ;  /* 0x00000001ff007424 */ /* 0x000fca00078e00ff */
[----:B------:R2:W-:Y:S02]  /*67b0*/  STL [R129+-0x4], R0 ;  /* 0xfffffc0081007387 */ /* 0x0005e40000100800 */
.L_x_166:
[----:B------:R-:W-:Y:S05]  /*67c0*/  @!P2 BRA `(.L_x_167) ;  /* 0x000000000014a947 */ /* 0x000fea0003800000 */
[----:B--2-4-:R-:W2:Y:S02]  /*67d0*/  LDL R0, [R143+-0x4] ;  /* 0xfffffc008f007983 */ /* 0x014ea40000100800 */
[----:B--2---:R-:W-:-:S13]  /*67e0*/  ISETP.NE.AND P0, PT, R0, 0x1, PT ;  /* 0x000000010000780c */ /* 0x004fda0003f05270 */
[----:B------:R-:W-:Y:S05]  /*67f0*/  @!P0 BRA `(.L_x_5) ;  /* 0x0000003400fc8947 */ /* 0x000fea0003800000 */
[----:B------:R-:W-:-:S05]  /*6800*/  IMAD.MOV.U32 R0, RZ, RZ, 0x1 ;  /* 0x00000001ff007424 */ /* 0x000fca00078e00ff */
[----:B------:R2:W-:Y:S02]  /*6810*/  STL [R143+-0x4], R0 ;  /* 0xfffffc008f007387 */ /* 0x0005e40000100800 */
.L_x_167:
        /* <DEDUP_REMOVED lines=12> */
.L_x_168:
[----:B------:R-:W-:-:S13]  /*68e0*/  LOP3.LUT P0, RZ, R157, 0x8, RZ, 0xc0, !PT ;  /* 0x000000089dff7812 */ /* 0x000fda000780c0ff */
[----:B------:R-:W-:Y:S05]  /*68f0*/  @!P0 BRA `(.L_x_169) ;  /* 0x0000000000148947 */ /* 0x000fea0003800000 */
[----:B--2-4-:R-:W2:Y:S02]  /*6900*/  LDL R0, [R41+-0x4] ;  /* 0xfffffc0029007983 */ /* 0x014ea40000100800 */
[----:B--2---:R-:W-:-:S13]  /*6910*/  ISETP.NE.AND P0, PT, R0, 0x1, PT ;  /* 0x000000010000780c */ /* 0x004fda0003f05270 */
[----:B------:R-:W-:Y:S05]  /*6920*/  @!P0 BRA `(.L_x_5) ;  /* 0x0000003400b08947 */ /* 0x000fea0003800000 */
[----:B------:R-:W-:-:S05]  /*6930*/  IMAD.MOV.U32 R0, RZ, RZ, 0x1 ;  /* 0x00000001ff007424 */ /* 0x000fca00078e00ff */
[----:B------:R2:W-:Y:S02]  /*6940*/  STL [R41+-0x4], R0 ;  /* 0xfffffc0029007387 */ /* 0x0005e40000100800 */
.L_x_169:
[----:B------:R-:W-:-:S13]  /*6950*/  LOP3.LUT P0, RZ, R159, 0x40000000, RZ, 0xc0, !PT ;  /* 0x400000009fff7812 */ /* 0x000fda000780c0ff */
[----:B------:R-:W-:Y:S05]  /*6960*/  @!P0 BRA `(.L_x_170) ;  /* 0x0000000000148947 */ /* 0x000fea0003800000 */
[----:B--2-4-:R-:W2:Y:S02]  /*6970*/  LDL R0, [R55+-0x4] ;  /* 0xfffffc0037007983 */ /* 0x014ea40000100800 */
[----:B--2---:R-:W-:-:S13]  /*6980*/  ISETP.NE.AND P0, PT, R0, 0x1, PT ;  /* 0x000000010000780c */ /* 0x004fda0003f05270 */
[----:B------:R-:W-:Y:S05]  /*6990*/  @!P0 BRA `(.L_x_5) ;  /* 0x0000003400948947 */ /* 0x000fea0003800000 */
[----:B------:R-:W-:-:S05]  /*69a0*/  IMAD.MOV.U32 R0, RZ, RZ, 0x1 ;  /* 0x00000001ff007424 */ /* 0x000fca00078e00ff */
[----:B------:R2:W-:Y:S02]  /*69b0*/  STL [R55+-0x4], R0 ;  /* 0xfffffc0037007387 */ /* 0x0005e40000100800 */
.L_x_170:
[----:B------:R-:W-:-:S13]  /*69c0*/  LOP3.LUT P0, RZ, R159, 0x1000000, RZ, 0xc0, !PT ;  /* 0x010000009fff7812 */ /* 0x000fda000780c0ff */
[----:B------:R-:W-:Y:S05]  /*69d0*/  @!P0 BRA `(.L_x_171) ;  /* 0x0000000000148947 */ /* 0x000fea0003800000 */
[----:B--2-4-:R-:W2:Y:S02]  /*69e0*/  LDL R0, [R67+-0x4] ;  /* 0xfffffc0043007983 */ /* 0x014ea40000100800 */
[----:B--2---:R-:W-:-:S13]  /*69f0*/  ISETP.NE.AND P0, PT, R0, 0x1, PT ;  /* 0x000000010000780c */ /* 0x004fda0003f05270 */
[----:B------:R-:W-:Y:S05]  /*6a00*/  @!P0 BRA `(.L_x_5) ;  /* 0x0000003400788947 */ /* 0x000fea0003800000 */
[----:B------:R-:W-:-:S05]  /*6a10*/  IMAD.MOV.U32 R0, RZ, RZ, 0x1 ;  /* 0x00000001ff007424 */ /* 0x000fca00078e00ff */
[----:B------:R2:W-:Y:S02]  /*6a20*/  STL [R67+-0x4], R0 ;  /* 0xfffffc0043007387 */ /* 0x0005e40000100800 */
.L_x_171:
[----:B------:R-:W-:-:S13]  /*6a30*/  LOP3.LUT P0, RZ, R159, 0x20000, RZ, 0xc0, !PT ;  /* 0x000200009fff7812 */ /* 0x000fda000780c0ff */
[----:B------:R-:W-:Y:S05]  /*6a40*/  @!P0 BRA `(.L_x_172) ;  /* 0x0000000000148947 */ /* 0x000fea0003800000 */
[----:B--2-4-:R-:W2:Y:S02]  /*6a50*/  LDL R0, [R77+-0x4] ;  /* 0xfffffc004d007983 */ /* 0x014ea40000100800 */
[----:B--2---:R-:W-:-:S13]  /*6a60*/  ISETP.NE.AND P0, PT, R0, 0x1, PT ;  /* 0x000000010000780c */ /* 0x004fda0003f05270 */
[----:B------:R-:W-:Y:S05]  /*6a70*/  @!P0 BRA `(.L_x_5) ;  /* 0x00000034005c8947 */ /* 0x000fea0003800000 */
[----:B------:R-:W-:-:S05]  /*6a80*/  IMAD.MOV.U32 R0, RZ, RZ, 0x1 ;  /* 0x00000001ff007424 */ /* 0x000fca00078e00ff */
[----:B------:R2:W-:Y:S02]  /*6a90*/  STL [R77+-0x4], R0 ;  /* 0xfffffc004d007387 */ /* 0x0005e40000100800 */
.L_x_172:
[----:B------:R-:W-:-:S13]  /*6aa0*/  LOP3.LUT P0, RZ, R159, 0x2000, RZ, 0xc0, !PT ;  /* 0x000020009fff7812 */ /* 0x000fda000780c0ff */
[----:B------:R-:W-:Y:S05]  /*6ab0*/  @!P0 BRA `(.L_x_173) ;  /* 0x0000000000148947 */ /* 0x000fea0003800000 */
[----:B--2-4-:R-:W2:Y:S02]  /*6ac0*/  LDL R0, [R85+-0x4] ;  /* 0xfffffc0055007983 */ /* 0x014ea40000100800 */
[----:B--2---:R-:W-:-:S13]  /*6ad0*/  ISETP.NE.AND P0, PT, R0, 0x1, PT ;  /* 0x000000010000780c */ /* 0x004fda0003f05270 */
[----:B------:R-:W-:Y:S05]  /*6ae0*/  @!P0 BRA `(.L_x_5) ;  /* 0x0000003400408947 */ /* 0x000fea0003800000 */
[----:B------:R-:W-:-:S05]  /*6af0*/  IMAD.MOV.U32 R0, RZ, RZ, 0x1 ;  /* 0x00000001ff007424 */ /* 0x000fca00078e00ff */
[----:B------:R2:W-:Y:S02]  /*6b00*/  STL [R85+-0x4], R0 ;  /* 0xfffffc0055007387 */ /* 0x0005e40000100800 */
.L_x_173:
[----:B------:R-:W-:-:S13]  /*6b10*/  LOP3.LUT P0, RZ, R159, 0x40, RZ, 0xc0, !PT ;  /* 0x000000409fff7812 */ /* 0x000fda000780c0ff */
[----:B------:R-:W-:Y:S05]  /*6b20*/  @!P0 BRA `(.L_x_174) ;  /* 0x0000000000148947 */ /* 0x000fea0003800000 */
[----:B--2-4-:R-:W2:Y:S02]  /*6b30*/  LDL R0, [R93+-0x4] ;  /* 0xfffffc005d007983 */ /* 0x014ea40000100800 */
[----:B--2---:R-:W-:-:S13]  /*6b40*/  ISETP.NE.AND P0, PT, R0, 0x1, PT ;  /* 0x000000010000780c */ /* 0x004fda0003f05270 */
[----:B------:R-:W-:Y:S05]  /*6b50*/  @!P0 BRA `(.L_x_5) ;  /* 0x0000003400248947 */ /* 0x000fea0003800000 */
[----:B------:R-:W-:-:S05]  /*6b60*/  IMAD.MOV.U32 R0, RZ, RZ, 0x1 ;  /* 0x00000001ff007424 */ /* 0x000fca00078e00ff */
[----:B------:R2:W-:Y:S02]  /*6b70*/  STL [R93+-0x4], R0 ;  /* 0xfffffc005d007387 */ /* 0x0005e40000100800 */
.L_x_174:
[----:B------:R-:W-:-:S13]  /*6b80*/  LOP3.LUT P0, RZ, R161, 0x2000000, RZ, 0xc0, !PT ;  /* 0x02000000a1ff7812 */ /* 0x000fda000780c0ff */
[----:B------:R-:W-:Y:S05]  /*6b90*/  @!P0 BRA `(.L_x_175) ;  /* 0x0000000000148947 */ /* 0x000fea0003800000 */
[----:B--2-4-:R-:W2:Y:S02]  /*6ba0*/  LDL R0, [R123+-0x4] ;  /* 0xfffffc007b007983 */ /* 0x014ea40000100800 */
[----:B--2---:R-:W-:-:S13]  /*6bb0*/  ISETP.NE.AND P0, PT, R0, 0x1, PT ;  /* 0x000000010000780c */ /* 0x004fda0003f05270 */
[----:B------:R-:W-:Y:S05]  /*6bc0*/  @!P0 BRA `(.L_x_5) ;  /* 0x0000003400088947 */ /* 0x000fea0003800000 */
[----:B------:R-:W-:-:S05]  /*6bd0*/  IMAD.MOV.U32 R0, RZ, RZ, 0x1 ;  /* 0x00000001ff007424 */ /* 0x000fca00078e00ff */
[----:B------:R2:W-:Y:S02]  /*6be0*/  STL [R123+-0x4], R0 ;  /* 0xfffffc007b007387 */ /* 0x0005e40000100800 */
.L_x_175:
[----:B------:R-:W-:Y:S05]  /*6bf0*/  @!P3 BRA `(.L_x_176) ;  /* 0x000000000014b947 */ /* 0x000fea0003800000 */
[----:B--2-4-:R-:W2:Y:S02]  /*6c00*/  LDL R0, [R137+-0x4] ;  /* 0xfffffc0089007983 */ /* 0x014ea40000100800 */
[----:B--2---:R-:W-:-:S13]  /*6c10*/  ISETP.NE.AND P0, PT, R0, 0x1, PT ;  /* 0x000000010000780c */ /* 0x004fda0003f05270 */
[----:B------:R-:W-:Y:S05]  /*6c20*/  @!P0 BRA `(.L_x_5) ;  /* 0x0000003000f08947 */ /* 0x000fea0003800000 */
[----:B------:R-:W-:-:S05]  /*6c30*/  IMAD.MOV.U32 R0, RZ, RZ, 0x1 ;  /* 0x00000001ff007424 */ /* 0x000fca00078e00ff */
[----:B------:R2:W-:Y:S02]  /*6c40*/  STL [R137+-0x4], R0 ;  /* 0xfffffc0089007387 */ /* 0x0005e40000100800 */
.L_x_176:
[----:B------:R0:W-:Y:S01]  /*6c50*/  STL.64 [R1], RZ ;  /* 0x000000ff01007387 */ /* 0x0001e20000100a00 */
[C---:B------:R-:W-:Y:S01]  /*6c60*/  ISETP.NE.AND P0, PT, R126.reuse, RZ, PT ;  /* 0x000000ff7e00720c */ /* 0x040fe20003f05270 */
[----:B--2-4-:R-:W-:Y:S02]  /*6c70*/  IMAD R0, R126, 0x4, R1 ;  /* 0x000000047e007824 */ /* 0x014fe400078e0201 */
[----:B------:R0:W-:Y:S04]  /*6c80*/  STL.64 [R1+0x8], RZ ;  /* 0x000008ff01007387 */ /* 0x0001e80000100a00 */
[----:B------:R0:W-:Y:S04]  /*6c90*/  STL.64 [R1+0x10], RZ ;  /* 0x000010ff01007387 */ /* 0x0001e80000100a00 */
[----:B------:R0:W-:Y:S04]  /*6ca0*/  STL.64 [R1+0x18], RZ ;  /* 0x000018ff01007387 */ /* 0x0001e80000100a00 */
[----:B------:R0:W-:Y:S01]  /*6cb0*/  STL [R1+0x20], RZ ;  /* 0x000020ff01007387 */ /* 0x0001e20000100800 */
[----:B------:R-:W-:Y:S05]  /*6cc0*/  @!P0 BRA `(.L_x_177) ;  /* 0x0000000000148947 */ /* 0x000fea0003800000 */
[----:B---3--:R-:W2:Y:S02]  /*6cd0*/  LDL R2, [R0+-0x4] ;  /* 0xfffffc0000027983 */ /* 0x008ea40000100800 */
[----:B--2---:R-:W-:-:S13]  /*6ce0*/  ISETP.NE.AND P1, PT, R2, 0x1, PT ;  /* 0x000000010200780c */ /* 0x004fda0003f25270 */
[----:B------:R-:W-:Y:S05]  /*6cf0*/  @!P1 BRA `(.L_x_5) ;  /* 0x0000003000bc9947 */ /* 0x000fea0003800000 */
[----:B------:R-:W-:-:S05]  /*6d00*/  IMAD.MOV.U32 R3, RZ, RZ, 0x1 ;  /* 0x00000001ff037424 */ /* 0x000fca00078e00ff */
[----:B------:R2:W-:Y:S02]  /*6d10*/  STL [R0+-0x4], R3 ;  /* 0xfffffc0300007387 */ /* 0x0005e40000100800 */
.L_x_177:
[----:B------:R-:W-:-:S13]  /*6d20*/  LOP3.LUT P1, RZ, R157, 0x20, RZ, 0xc0, !PT ;  /* 0x000000209dff7812 */ /* 0x000fda000782c0ff */
[----:B------:R-:W-:Y:S05]  /*6d30*/  @!P1 BRA `(.L_x_178) ;  /* 0x0000000000149947 */ /* 0x000fea0003800000 */
[----:B---3--:R-:W3:Y:S02]  /*6d40*/  LDL R2, [R43+-0x4] ;  /* 0xfffffc002b027983 */ /* 0x008ee40000100800 */
[----:B---3--:R-:W-:-:S13]  /*6d50*/  ISETP.NE.AND P1, PT, R2, 0x1, PT ;  /* 0x000000010200780c */ /* 0x008fda0003f25270 */
[----:B------:R-:W-:Y:S05]  /*6d60*/  @!P1 BRA `(.L_x_5) ;  /* 0x0000003000a09947 */ /* 0x000fea0003800000 */
[----:B------:R-:W-:-:S05]  /*6d70*/  IMAD.MOV.U32 R2, RZ, RZ, 0x1 ;  /* 0x00000001ff027424 */ /* 0x000fca00078e00ff */
[----:B------:R4:W-:Y:S02]  /*6d80*/  STL [R43+-0x4], R2 ;  /* 0xfffffc022b007387 */ /* 0x0009e40000100800 */
.L_x_178:
[----:B------:R-:W-:-:S13]  /*6d90*/  LOP3.LUT P1, RZ, R157, 0x4, RZ, 0xc0, !PT ;  /* 0x000000049dff7812 */ /* 0x000fda000782c0ff */
[----:B------:R-:W-:Y:S05]  /*6da0*/  @!P1 BRA `(.L_x_179) ;  /* 0x0000000000149947 */ /* 0x000fea0003800000 */
[----:B---34-:R-:W3:Y:S02]  /*6db0*/  LDL R2, [R57+-0x4] ;  /* 0xfffffc0039027983 */ /* 0x018ee40000100800 */
[----:B---3--:R-:W-:-:S13]  /*6dc0*/  ISETP.NE.AND P1, PT, R2, 0x1, PT ;  /* 0x000000010200780c */ /* 0x008fda0003f25270 */
[----:B------:R-:W-:Y:S05]  /*6dd0*/  @!P1 BRA `(.L_x_5) ;  /* 0x0000003000849947 */ /* 0x000fea0003800000 */
[----:B------:R-:W-:-:S05]  /*6de0*/  IMAD.MOV.U32 R2, RZ, RZ, 0x1 ;  /* 0x00000001ff027424 */ /* 0x000fca00078e00ff */
[----:B------:R3:W-:Y:S02]  /*6df0*/  STL [R57+-0x4], R2 ;  /* 0xfffffc0239007387 */ /* 0x0007e40000100800 */
.L_x_179:
[----:B------:R-:W-:-:S13]  /*6e00*/  LOP3.LUT P1, RZ, R159, 0x80000000, RZ, 0xc0, !PT ;  /* 0x800000009fff7812 */ /* 0x000fda000782c0ff */
[----:B------:R-:W-:Y:S05]  /*6e10*/  @!P1 BRA `(.L_x_180) ;  /* 0x0000000000149947 */ /* 0x000fea0003800000 */
[----:B---34-:R-:W3:Y:S02]  /*6e20*/  LDL R2, [R69+-0x4] ;  /* 0xfffffc0045027983 */ /* 0x018ee40000100800 */
[----:B---3--:R-:W-:-:S13]  /*6e30*/  ISETP.NE.AND P1, PT, R2, 0x1, PT ;  /* 0x000000010200780c */ /* 0x008fda0003f25270 */
[----:B------:R-:W-:Y:S05]  /*6e40*/  @!P1 BRA `(.L_x_5) ;  /* 0x0000003000689947 */ /* 0x000fea0003800000 */
[----:B------:R-:W-:-:S05]  /*6e50*/  IMAD.MOV.U32 R2, RZ, RZ, 0x1 ;  /* 0x00000001ff027424 */ /* 0x000fca00078e00ff */
[----:B------:R3:W-:Y:S02]  /*6e60*/  STL [R69+-0x4], R2 ;  /* 0xfffffc0245007387 */ /* 0x0007e40000100800 */
.L_x_180:
[----:B------:R-:W-:-:S13]  /*6e70*/  LOP3.LUT P1, RZ, R159, 0x4000000, RZ, 0xc0, !PT ;  /* 0x040000009fff7812 */ /* 0x000fda000782c0ff */
[----:B------:R-:W-:Y:S05]  /*6e80*/  @!P1 BRA `(.L_x_181) ;  /* 0x0000000000149947 */ /* 0x000fea0003800000 */
[----:B---34-:R-:W3:Y:S02]  /*6e90*/  LDL R2, [R79+-0x4] ;  /* 0xfffffc004f027983 */ /* 0x018ee40000100800 */
[----:B---3--:R-:W-:-:S13]  /*6ea0*/  ISETP.NE.AND P1, PT, R2, 0x1, PT ;  /* 0x000000010200780c */ /* 0x008fda0003f25270 */
[----:B------:R-:W-:Y:S05]  /*6eb0*/  @!P1 BRA `(.L_x_5) ;  /* 0x00000030004c9947 */ /* 0x000fea0003800000 */
[----:B------:R-:W-:-:S05]  /*6ec0*/  IMAD.MOV.U32 R2, RZ, RZ, 0x1 ;  /* 0x00000001ff027424 */ /* 0x000fca00078e00ff */
[----:B------:R3:W-:Y:S02]  /*6ed0*/  STL [R79+-0x4], R2 ;  /* 0xfffffc024f007387 */ /* 0x0007e40000100800 */
.L_x_181:
[----:B------:R-:W-:-:S13]  /*6ee0*/  LOP3.LUT P1, RZ, R159, 0x100000, RZ, 0xc0, !PT ;  /* 0x001000009fff7812 */ /* 0x000fda000782c0ff */
[----:B------:R-:W-:Y:S05]  /*6ef0*/  @!P1 BRA `(.L_x_182) ;  /* 0x0000000000149947 */ /* 0x000fea0003800000 */
[----:B---34-:R-:W3:Y:S02]  /*6f00*/  LDL R2, [R87+-0x4] ;  /* 0xfffffc0057027983 */ /* 0x018ee40000100800 */
[----:B---3--:R-:W-:-:S13]  /*6f10*/  ISETP.NE.AND P1, PT, R2, 0x1, PT ;  /* 0x000000010200780c */ /* 0x008fda0003f25270 */
[----:B------:R-:W-:Y:S05]  /*6f20*/  @!P1 BRA `(.L_x_5) ;  /* 0x0000003000309947 */ /* 0x000fea0003800000 */
[----:B------:R-:W-:-:S05]  /*6f30*/  IMAD.MOV.U32 R2, RZ, RZ, 0x1 ;  /* 0x00000001ff027424 */ /* 0x000fca00078e00ff */
[----:B------:R3:W-:Y:S02]  /*6f40*/  STL [R87+-0x4], R2 ;  /* 0xfffffc0257007387 */ /* 0x0007e40000100800 */
.L_x_182:
[----:B------:R-:W-:-:S13]  /*6f50*/  LOP3.LUT P1, RZ, R159, 0x1000, RZ, 0xc0, !PT ;  /* 0x000010009fff7812 */ /* 0x000fda000782c0ff */
[----:B------:R-:W-:Y:S05]  /*6f60*/  @!P1 BRA `(.L_x_183) ;  /* 0x0000000000149947 */ /* 0x000fea0003800000 */
[----:B---34-:R-:W3:Y:S02]  /*6f70*/  LDL R2, [R91+-0x4] ;  /* 0xfffffc005b027983 */ /* 0x018ee40000100800 */
[----:B---3--:R-:W-:-:S13]  /*6f80*/  ISETP.NE.AND P1, PT, R2, 0x1, PT ;  /* 0x000000010200780c */ /* 0x008fda0003f25270 */
[----:B------:R-:W-:Y:S05]  /*6f90*/  @!P1 BRA `(.L_x_5) ;  /* 0x0000003000149947 */ /* 0x000fea0003800000 */
[----:B------:R-:W-:-:S05]  /*6fa0*/  IMAD.MOV.U32 R2, RZ, RZ, 0x1 ;  /* 0x00000001ff027424 */ /* 0x000fca00078e00ff */
[----:B------:R3:W-:Y:S02]  /*6fb0*/  STL [R91+-0x4], R2 ;  /* 0xfffffc025b007387 */ /* 0x0007e40000100800 */
.L_x_183:
[----:B------:R-:W-:-:S13]  /*6fc0*/  LOP3.LUT P1, RZ, R161, 0x80000, RZ, 0xc0, !PT ;  /* 0x00080000a1ff7812 */ /* 0x000fda000782c0ff */
[----:B------:R-:W-:Y:S05]  /*6fd0*/  @!P1 BRA `(.L_x_184) ;  /* 0x0000000000149947 */ /* 0x000fea0003800000 */
[----:B---34-:R-:W3:Y:S02]  /*6fe0*/  LDL R2, [R97+-0x4] ;  /* 0xfffffc0061027983 */ /* 0x018ee40000100800 */
[----:B---3--:R-:W-:-:S13]  /*6ff0*/  ISETP.NE.AND P1, PT, R2, 0x1, PT ;  /* 0x000000010200780c */ /* 0x008fda0003f25270 */
[----:B------:R-:W-:Y:S05]  /*7000*/  @!P1 BRA `(.L_x_5) ;  /* 0x0000002c00f89947 */ /* 0x000fea0003800000 */
[----:B------:R-:W-:-:S05]  /*7010*/  IMAD.MOV.U32 R2, RZ, RZ, 0x1 ;  /* 0x00000001ff027424 */ /* 0x000fca00078e00ff */
[----:B------:R3:W-:Y:S02]  /*7020*/  STL [R97+-0x4], R2 ;  /* 0xfffffc0261007387 */ /* 0x0007e40000100800 */
.L_x_184:
[----:B------:R-:W-:Y:S05]  /*7030*/  @!P4 BRA `(.L_x_185) ;  /* 0x000000000014c947 */ /* 0x000fea0003800000 */
[----:B---34-:R-:W3:Y:S02]  /*7040*/  LDL R2, [R131+-0x4] ;  /* 0xfffffc0083027983 */ /* 0x018ee40000100800 */
[----:B---3--:R-:W-:-:S13]  /*7050*/  ISETP.NE.AND P1, PT, R2, 0x1, PT ;  /* 0x000000010200780c */ /* 0x008fda0003f25270 */
[----:B------:R-:W-:Y:S05]  /*7060*/  @!P1 BRA `(.L_x_5) ;  /* 0x0000002c00e09947 */ /* 0x000fea0003800000 */
[----:B------:R-:W-:-:S05]  /*7070*/  IMAD.MOV.U32 R2, RZ, RZ, 0x1 ;  /* 0x00000001ff027424 */ /* 0x000fca00078e00ff */
[----:B------:R3:W-:Y:S02]  /*7080*/  STL [R131+-0x4], R2 ;  /* 0xfffffc0283007387 */ /* 0x0007e40000100800 */
.L_x_185:
[----:B------:R0:W-:Y:S01]  /*7090*/  STL.64 [R1], RZ ;  /* 0x000000ff01007387 */ /* 0x0001e20000100a00 */
[C---:B------:R-:W-:Y:S01]  /*70a0*/  ISETP.NE.AND P1, PT, R134.reuse, RZ, PT ;  /* 0x000000ff8600720c */ /* 0x040fe20003f25270 */
[----:B---34-:R-:W-:Y:S02]  /*70b0*/  IMAD R2, R134, 0x4, R1 ;  /* 0x0000000486027824 */ /* 0x018fe400078e0201 */
[----:B------:R0:W-:Y:S04]  /*70c0*/  STL.64 [R1+0x8], RZ ;  /* 0x000008ff01007387 */ /* 0x0001e80000100a00 */
[----:B------:R0:W-:Y:S04]  /*70d0*/  STL.64 [R1+0x10], RZ ;  /* 0x000010ff01007387 */ /* 0x0001e80000100a00 */
[----:B------:R0:W-:Y:S04]  /*70e0*/  STL.64 [R1+0x18], RZ ;  /* 0x000018ff01007387 */ /* 0x0001e80000100a00 */
[----:B------:R0:W-:Y:S01]  /*70f0*/  STL [R1+0x20], RZ ;  /* 0x000020ff01007387 */ /* 0x0001e20000100800 */
[----:B------:R-:W-:Y:S05]  /*7100*/  @!P1 BRA `(.L_x_186) ;  /* 0x0000000000149947 */ /* 0x000fea0003800000 */
[----:B--2---:R-:W2:Y:S02]  /*7110*/  LDL R3, [R2+-0x4] ;  /* 0xfffffc0002037983 */ /* 0x004ea40000100800 */
[----:B--2---:R-:W-:-:S13]  /*7120*/  ISETP.NE.AND P2, PT, R3, 0x1, PT ;  /* 0x000000010300780c */ /* 0x004fda0003f45270 */
[----:B------:R-:W-:Y:S05]  /*7130*/  @!P2 BRA `(.L_x_5) ;  /* 0x0000002c00aca947 */ /* 0x000fea0003800000 */
[----:B------:R-:W-:-:S05]  /*7140*/  IMAD.MOV.U32 R3, RZ, RZ, 0x1 ;  /* 0x00000001ff037424 */ /* 0x000fca00078e00ff */
[----:B------:R3:W-:Y:S02]  /*7150*/  STL [R2+-0x4], R3 ;  /* 0xfffffc0302007387 */ /* 0x0007e40000100800 */
.L_x_186:
[C---:B------:R-:W-:Y:S01]  /*7160*/  ISETP.NE.AND P2, PT, R178.reuse, RZ, PT ;  /* 0x000000ffb200720c */ /* 0x040fe20003f45270 */
[----:B--23--:R-:W-:-:S12]  /*7170*/  IMAD R3, R178, 0x4, R1 ;  /* 0x00000004b2037824 */ /* 0x00cfd800078e0201 */
[----:B------:R-:W-:Y:S05]  /*7180*/  @!P2 BRA `(.L_x_187) ;  /* 0x000000000014a947 */ /* 0x000fea0003800000 */
[----:B------:R-:W2:Y:S02]  /*7190*/  LDL R4, [R3+-0x4] ;  /* 0xfffffc0003047983 */ /* 0x000ea40000100800 */
[----:B--2---:R-:W-:-:S13]  /*71a0*/  ISETP.NE.AND P3, PT, R4, 0x1, PT ;  /* 0x000000010400780c */ /* 0x004fda0003f65270 */
[----:B------:R-:W-:Y:S05]  /*71b0*/  @!P3 BRA `(.L_x_5) ;  /* 0x0000002c008cb947 */ /* 0x000fea0003800000 */
[----:B------:R-:W-:-:S05]  /*71c0*/  IMAD.MOV.U32 R4, RZ, RZ, 0x1 ;  /* 0x00000001ff047424 */ /* 0x000fca00078e00ff */
[----:B------:R2:W-:Y:S02]  /*71d0*/  STL [R3+-0x4], R4 ;  /* 0xfffffc0403007387 */ /* 0x0005e40000100800 */
.L_x_187:
[----:B------:R-:W-:-:S13]  /*71e0*/  LOP3.LUT P3, RZ, R157, 0x80, RZ, 0xc0, !PT ;  /* 0x000000809dff7812 */ /* 0x000fda000786c0ff */
[----:B------:R-:W-:Y:S05]  /*71f0*/  @!P3 BRA `(.L_x_188) ;  /* 0x000000000014b947 */ /* 0x000fea0003800000 */
[----:B--2---:R-:W2:Y:S02]  /*7200*/  LDL R4, [R53+-0x4] ;  /* 0xfffffc0035047983 */ /* 0x004ea40000100800 */
[----:B--2---:R-:W-:-:S13]  /*7210*/  ISETP.NE.AND P3, PT, R4, 0x1, PT ;  /* 0x000000010400780c */ /* 0x004fda0003f65270 */
[----:B------:R-:W-:Y:S05]  /*7220*/  @!P3 BRA `(.L_x_5) ;  /* 0x0000002c0070b947 */ /* 0x000fea0003800000 */
[----:B------:R-:W-:-:S05]  /*7230*/  IMAD.MOV.U32 R4, RZ, RZ, 0x1 ;  /* 0x00000001ff047424 */ /* 0x000fca00078e00ff */
[----:B------:R3:W-:Y:S02]  /*7240*/  STL [R53+-0x4], R4 ;  /* 0xfffffc0435007387 */ /* 0x0007e40000100800 */
.L_x_188:
[----:B------:R-:W-:-:S13]  /*7250*/  LOP3.LUT P3, RZ, R157, 0x10, RZ, 0xc0, !PT ;  /* 0x000000109dff7812 */ /* 0x000fda000786c0ff */
[----:B------:R-:W-:Y:S05]  /*7260*/  @!P3 BRA `(.L_x_189) ;  /* 0x000000000014b947 */ /* 0x000fea0003800000 */
[----:B--23--:R-:W2:Y:S02]  /*7270*/  LDL R4, [R65+-0x4] ;  /* 0xfffffc0041047983 */ /* 0x00cea40000100800 */
[----:B--2---:R-:W-:-:S13]  /*7280*/  ISETP.NE.AND P3, PT, R4, 0x1, PT ;  /* 0x000000010400780c */ /* 0x004fda0003f65270 */
[----:B------:R-:W-:Y:S05]  /*7290*/  @!P3 BRA `(.L_x_5) ;  /* 0x0000002c0054b947 */ /* 0x000fea0003800000 */
[----:B------:R-:W-:-:S05]  /*72a0*/  IMAD.MOV.U32 R4, RZ, RZ, 0x1 ;  /* 0x00000001ff047424 */ /* 0x000fca00078e00ff */
[----:B------:R4:W-:Y:S02]  /*72b0*/  STL [R65+-0x4], R4 ;  /* 0xfffffc0441007387 */ /* 0x0009e40000100800 */
.L_x_189:
[----:B------:R-:W-:-:S13]  /*72c0*/  LOP3.LUT P3, RZ, R159, 0x20000000, RZ, 0xc0, !PT ;  /* 0x200000009fff7812 */ /* 0x000fda000786c0ff */
[----:B------:R-:W-:Y:S05]  /*72d0*/  @!P3 BRA `(.L_x_190) ;  /* 0x000000000014b947 */ /* 0x000fea0003800000 */
[----:B--234-:R-:W2:Y:S02]  /*72e0*/  LDL R4, [R75+-0x4] ;  /* 0xfffffc004b047983 */ /* 0x01cea40000100800 */
[----:B--2---:R-:W-:-:S13]  /*72f0*/  ISETP.NE.AND P3, PT, R4, 0x1, PT ;  /* 0x000000010400780c */ /* 0x004fda0003f65270 */
[----:B------:R-:W-:Y:S05]  /*7300*/  @!P3 BRA `(.L_x_5) ;  /* 0x0000002c0038b947 */ /* 0x000fea0003800000 */
[----:B------:R-:W-:-:S05]  /*7310*/  IMAD.MOV.U32 R4, RZ, RZ, 0x1 ;  /* 0x00000001ff047424 */ /* 0x000fca00078e00ff */
[----:B------:R2:W-:Y:S02]  /*7320*/  STL [R75+-0x4], R4 ;  /* 0xfffffc044b007387 */ /* 0x0005e40000100800 */
.L_x_190:
[----:B------:R-:W-:-:S13]  /*7330*/  LOP3.LUT P3, RZ, R159, 0x800000, RZ, 0xc0, !PT ;  /* 0x008000009fff7812 */ /* 0x000fda000786c0ff */
[----:B------:R-:W-:Y:S05]  /*7340*/  @!P3 BRA `(.L_x_191) ;  /* 0x000000000014b947 */ /* 0x000fea0003800000 */
[----:B--234-:R-:W2:Y:S02]  /*7350*/  LDL R4, [R81+-0x4] ;  /* 0xfffffc0051047983 */ /* 0x01cea40000100800 */
[----:B--2---:R-:W-:-:S13]  /*7360*/  ISETP.NE.AND P3, PT, R4, 0x1, PT ;  /* 0x000000010400780c */ /* 0x004fda0003f65270 */
[----:B------:R-:W-:Y:S05]  /*7370*/  @!P3 BRA `(.L_x_5) ;  /* 0x0000002c001cb947 */ /* 0x000fea0003800000 */
[----:B------:R-:W-:-:S05]  /*7380*/  IMAD.MOV.U32 R4, RZ, RZ, 0x1 ;  /* 0x00000001ff047424 */ /* 0x000fca00078e00ff */
[----:B------:R2:W-:Y:S02]  /*7390*/  STL [R81+-0x4], R4 ;  /* 0xfffffc0451007387 */ /* 0x0005e40000100800 */
.L_x_191:
[----:B------:R-:W-:-:S13]  /*73a0*/  LOP3.LUT P3, RZ, R159, 0x10, RZ, 0xc0, !PT ;  /* 0x000000109fff7812 */ /* 0x000fda000786c0ff */
[----:B------:R-:W-:Y:S05]  /*73b0*/  @!P3 BRA `(.L_x_192) ;  /* 0x000000000014b947 */ /* 0x000fea0003800000 */
[----:B--234-:R-:W2:Y:S02]  /*73c0*/  LDL R4, [R89+-0x4] ;  /* 0xfffffc0059047983 */ /* 0x01cea40000100800 */
[----:B--2---:R-:W-:-:S13]  /*73d0*/  ISETP.NE.AND P3, PT, R4, 0x1, PT ;  /* 0x000000010400780c */ /* 0x004fda0003f65270 */
[----:B------:R-:W-:Y:S05]  /*73e0*/  @!P3 BRA `(.L_x_5) ;  /* 0x0000002c0000b947 */ /* 0x000fea0003800000 */
[----:B------:R-:W-:-:S05]  /*73f0*/  IMAD.MOV.U32 R4, RZ, RZ, 0x1 ;  /* 0x00000001ff047424 */ /* 0x000fca00078e00ff */
[----:B------:R2:W-:Y:S02]  /*7400*/  STL [R89+-0x4], R4 ;  /* 0xfffffc0459007387 */ /* 0x0005e40000100800 */
.L_x_192:
[----:B------:R-:W-:-:S13]  /*7410*/  LOP3.LUT P3, RZ, R161, 0x4000, RZ, 0xc0, !PT ;  /* 0x00004000a1ff7812 */ /* 0x000fda000786c0ff */
[----:B------:R-:W-:Y:S05]  /*7420*/  @!P3 BRA `(.L_x_193) ;  /* 0x000000000014b947 */ /* 0x000fea0003800000 */
[----:B--234-:R-:W2:Y:S02]  /*7430*/  LDL R4, [R95+-0x4] ;  /* 0xfffffc005f047983 */ /* 0x01cea40000100800 */
[----:B--2---:R-:W-:-:S13]  /*7440*/  ISETP.NE.AND P3, PT, R4, 0x1, PT ;  /* 0x000000010400780c */ /* 0x004fda0003f65270 */
[----:B------:R-:W-:Y:S05]  /*7450*/  @!P3 BRA `(.L_x_5) ;  /* 0x0000002800e4b947 */ /* 0x000fea0003800000 */
[----:B------:R-:W-:-:S05]  /*7460*/  IMAD.MOV.U32 R4, RZ, RZ, 0x1 ;  /* 0x00000001ff047424 */ /* 0x000fca00078e00ff */
[----:B------:R2:W-:Y:S02]  /*7470*/  STL [R95+-0x4], R4 ;  /* 0xfffffc045f007387 */ /* 0x0005e40000100800 */
.L_x_193:
[----:B------:R-:W-:Y:S05]  /*7480*/  @!P5 BRA `(.L_x_194) ;  /* 0x000000000014d947 */ /* 0x000fea0003800000 */
[----:B--234-:R-:W2:Y:S02]  /*7490*/  LDL R4, [R99+-0x4] ;  /* 0xfffffc0063047983 */ /* 0x01cea40000100800 */
[----:B--2---:R-:W-:-:S13]  /*74a0*/  ISETP.NE.AND P3, PT, R4, 0x1, PT ;  /* 0x000000010400780c */ /* 0x004fda0003f65270 */
[----:B------:R-:W-:Y:S05]  /*74b0*/  @!P3 BRA `(.L_x_5) ;  /* 0x0000002800ccb947 */ /* 0x000fea0003800000 */
[----:B------:R-:W-:-:S05]  /*74c0*/  IMAD.MOV.U32 R4, RZ, RZ, 0x1 ;  /* 0x00000001ff047424 */ /* 0x000fca00078e00ff */
[----:B------:R2:W-:Y:S02]  /*74d0*/  STL [R99+-0x4], R4 ;  /* 0xfffffc0463007387 */ /* 0x0005e40000100800 */
.L_x_194:
[----:B------:R0:W-:Y:S01]  /*74e0*/  STL.64 [R1], RZ ;  /* 0x000000ff01007387 */ /* 0x0001e20000100a00 */
[----:B------:R-:W-:-:S03]  /*74f0*/  ISETP.NE.AND P3, PT, R42, RZ, PT ;  /* 0x000000ff2a00720c */ /* 0x000fc60003f65270 */
[----:B------:R0:W-:Y:S04]  /*7500*/  STL.64 [R1+0x8], RZ ;  /* 0x000008ff01007387 */ /* 0x0001e80000100a00 */
[----:B------:R0:W-:Y:S04]  /*7510*/  STL.64 [R1+0x10], RZ ;  /* 0x000010ff01007387 */ /* 0x0001e80000100a00 */
[----:B------:R0:W-:Y:S04]  /*7520*/  STL.64 [R1+0x18], RZ ;  /* 0x000018ff01007387 */ /* 0x0001e80000100a00 */
[----:B------:R0:W-:Y:S01]  /*7530*/  STL [R1+0x20], RZ ;  /* 0x000020ff01007387 */ /* 0x0001e20000100800 */
[----:B------:R-:W-:Y:S05]  /*7540*/  @!P3 BRA `(.L_x_195) ;  /* 0x000000000018b947 */ /* 0x000fea0003800000 */
[----:B------:R-:W-:-:S05]  /*7550*/  IMAD R42, R42, 0x4, R1 ;  /* 0x000000042a2a7824 */ /* 0x000fca00078e0201 */
[----:B--234-:R-:W2:Y:S02]  /*7560*/  LDL R4, [R42+-0x4] ;  /* 0xfffffc002a047983 */ /* 0x01cea40000100800 */
[----:B--2---:R-:W-:-:S13]  /*7570*/  ISETP.NE.AND P3, PT, R4, 0x1, PT ;  /* 0x000000010400780c */ /* 0x004fda0003f65270 */
[----:B------:R-:W-:Y:S05]  /*7580*/  @!P3 BRA `(.L_x_5) ;  /* 0x000000280098b947 */ /* 0x000fea0003800000 */
[----:B------:R-:W-:-:S05]  /*7590*/  IMAD.MOV.U32 R5, RZ, RZ, 0x1 ;  /* 0x00000001ff057424 */ /* 0x000fca00078e00ff */
[----:B------:R2:W-:Y:S02]  /*75a0*/  STL [R42+-0x4], R5 ;  /* 0xfffffc052a007387 */ /* 0x0005e40000100800 */
.L_x_195:
[----:B------:R-:W-:-:S13]  /*75b0*/  ISETP.NE.AND P3, PT, R44, RZ, PT ;  /* 0x000000ff2c00720c */ /* 0x000fda0003f65270 */
[----:B------:R-:W-:Y:S05]  /*75c0*/  @!P3 BRA `(.L_x_196) ;  /* 0x000000000018b947 */ /* 0x000fea0003800000 */
[----:B------:R-:W-:-:S05]  /*75d0*/  IMAD R44, R44, 0x4, R1 ;  /* 0x000000042c2c7824 */ /* 0x000fca00078e0201 */
[----:B--234-:R-:W2:Y:S02]  /*75e0*/  LDL R4, [R44+-0x4] ;  /* 0xfffffc002c047983 */ /* 0x01cea40000100800 */
[----:B--2---:R-:W-:-:S13]  /*75f0*/  ISETP.NE.AND P3, PT, R4, 0x1, PT ;  /* 0x000000010400780c */ /* 0x004fda0003f65270 */
[----:B------:R-:W-:Y:S05]  /*7600*/  @!P3 BRA `(.L_x_5) ;  /* 0x000000280078b947 */ /* 0x000fea0003800000 */
[----:B------:R-:W-:-:S05]  /*7610*/  IMAD.MOV.U32 R5, RZ, RZ, 0x1 ;  /* 0x00000001ff057424 */ /* 0x000fca00078e00ff */
[----:B------:R2:W-:Y:S02]  /*7620*/  STL [R44+-0x4], R5 ;  /* 0xfffffc052c007387 */ /* 0x0005e40000100800 */
.L_x_196:
        /* <DEDUP_REMOVED lines=8> */
.L_x_197:
        /* <DEDUP_REMOVED lines=8> */
.L_x_198:
        /* <DEDUP_REMOVED lines=8> */
.L_x_199:
        /* <DEDUP_REMOVED lines=8> */
.L_x_200:
        /* <DEDUP_REMOVED lines=8> */
.L_x_201:
        /* <DEDUP_REMOVED lines=8> */
.L_x_202:
        /* <DEDUP_REMOVED lines=8> */
.L_x_203:
        /* <DEDUP_REMOVED lines=13> */
.L_x_204:
        /* <DEDUP_REMOVED lines=8> */
.L_x_205:
        /* <DEDUP_REMOVED lines=8> */
.L_x_206:
        /* <DEDUP_REMOVED lines=8> */
.L_x_207:
        /* <DEDUP_REMOVED lines=8> */
.L_x_208:
        /* <DEDUP_REMOVED lines=8> */
.L_x_209:
        /* <DEDUP_REMOVED lines=8> */
.L_x_210:
        /* <DEDUP_REMOVED lines=8> */
.L_x_211:
        /* <DEDUP_REMOVED lines=8> */
.L_x_212:
        /* <DEDUP_REMOVED lines=13> */
.L_x_213:
[----:B------:R-:W-:Y:S05]  /*7f50*/  @!P0 BRA `(.L_x_214) ;  /* 0x0000000000148947 */ /* 0x000fea0003800000 */
[----:B--234-:R-:W2:Y:S02]  /*7f60*/  LDL R4, [R0+-0x4] ;  /* 0xfffffc0000047983 */ /* 0x01cea40000100800 */
[----:B--2---:R-:W-:-:S13]  /*7f70*/  ISETP.NE.AND P0, PT, R4, 0x1, PT ;  /* 0x000000010400780c */ /* 0x004fda0003f05270 */
[----:B------:R-:W-:Y:S05]  /*7f80*/  @!P0 BRA `(.L_x_5) ;  /* 0x0000002000188947 */ /* 0x000fea0003800000 */
[----:B------:R-:W-:-:S05]  /*7f90*/  IMAD.MOV.U32 R5, RZ, RZ, 0x1 ;  /* 0x00000001ff057424 */ /* 0x000fca00078e00ff */
[----:B------:R2:W-:Y:S02]  /*7fa0*/  STL [R0+-0x4], R5 ;  /* 0xfffffc0500007387 */ /* 0x0005e40000100800 */
.L_x_214:
[----:B------:R-:W-:Y:S05]  /*7fb0*/  @!P1 BRA `(.L_x_215) ;  /* 0x0000000000149947 */ /* 0x000fea0003800000 */
[----:B--2---:R-:W2:Y:S02]  /*7fc0*/  LDL R0, [R2+-0x4] ;  /* 0xfffffc0002007983 */ /* 0x004ea40000100800 */
[----:B--2---:R-:W-:-:S13]  /*7fd0*/  ISETP.NE.AND P0, PT, R0, 0x1, PT ;  /* 0x000000010000780c */ /* 0x004fda0003f05270 */
[----:B------:R-:W-:Y:S05]  /*7fe0*/  @!P0 BRA `(.L_x_5) ;  /* 0x0000002000008947 */ /* 0x000fea0003800000 */
[----:B------:R-:W-:-:S05]  /*7ff0*/  IMAD.MOV.U32 R5, RZ, RZ, 0x1 ;  /* 0x00000001ff057424 */ /* 0x000fca00078e00ff */
[----:B------:R2:W-:Y:S02]  /*8000*/  STL [R2+-0x4], R5 ;  /* 0xfffffc0502007387 */ /* 0x0005e40000100800 */
.L_x_215:
[----:B------:R-:W-:-:S13]  /*8010*/  ISETP.NE.AND P0, PT, R38, RZ, PT ;  /* 0x000000ff2600720c */ /* 0x000fda0003f05270 */
[----:B------:R-:W-:Y:S05]  /*8020*/  @!P0 BRA `(.L_x_216) ;  /* 0x0000000000188947 */ /* 0x000fea0003800000 */
[----:B------:R-:W-:-:S05]  /*8030*/  IMAD R38, R38, 0x4, R1 ;  /* 0x0000000426267824 */ /* 0x000fca00078e0201 */
[----:B--2---:R-:W2:Y:S02]  /*8040*/  LDL R0, [R38+-0x4] ;  /* 0xfffffc0026007983 */ /* 0x004ea40000100800 */
[----:B--2---:R-:W-:-:S13]  /*8050*/  ISETP.NE.AND P0, PT, R0, 0x1, PT ;  /* 0x000000010000780c */ /* 0x004fda0003f05270 */
[----:B------:R-:W-:Y:S05]  /*8060*/  @!P0 BRA `(.L_x_5) ;  /* 0x0000001c00e08947 */ /* 0x000fea0003800000 */
[----:B------:R-:W-:-:S05]  /*8070*/  IMAD.MOV.U32 R5, RZ, RZ, 0x1 ;  /* 0x00000001ff057424 */ /* 0x000fca00078e00ff */
[----:B------:R2:W-:Y:S02]  /*8080*/  STL [R38+-0x4], R5 ;  /* 0xfffffc0526007387 */ /* 0x0005e40000100800 */
.L_x_216:
        /* <DEDUP_REMOVED lines=8> */
.L_x_217:
[----:B------:R-:W-:Y:S05]  /*8110*/  @!P2 BRA `(.L_x_218) ;  /* 0x000000000014a947 */ /* 0x000fea0003800000 */
[----:B--2---:R-:W2:Y:S02]  /*8120*/  LDL R0, [R3+-0x4] ;  /* 0xfffffc0003007983 */ /* 0x004ea40000100800 */
[----:B--2---:R-:W-:-:S13]  /*8130*/  ISETP.NE.AND P0, PT, R0, 0x1, PT ;  /* 0x000000010000780c */ /* 0x004fda0003f05270 */
[----:B------:R-:W-:Y:S05]  /*8140*/  @!P0 BRA `(.L_x_5) ;  /* 0x0000001c00a88947 */ /* 0x000fea0003800000 */
[----:B------:R-:W-:-:S05]  /*8150*/  IMAD.MOV.U32 R0, RZ, RZ, 0x1 ;  /* 0x00000001ff007424 */ /* 0x000fca00078e00ff */
[----:B------:R2:W-:Y:S02]  /*8160*/  STL [R3+-0x4], R0 ;  /* 0xfffffc0003007387 */ /* 0x0005e40000100800 */
.L_x_218:
        /* <DEDUP_REMOVED lines=8> */
.L_x_219:
        /* <DEDUP_REMOVED lines=8> */
.L_x_220:
        /* <DEDUP_REMOVED lines=8> */
.L_x_221:
        /* <DEDUP_REMOVED lines=8> */
[----:B--2---:R-:W2:Y:S02]  /*8370*/  LDL R0, [R84+-0x4] ;  /* 0xfffffc0054007983 */ /* 0x004ea40000100800 */
[----:B--2---:R-:W-:-:S13]  /*8380*/  ISETP.NE.AND P0, PT, R0, 0x1, PT ;  /* 0x000000010000780c */ /* 0x004fda0003f05270 */
[----:B------:R-:W-:Y:S05]  /*8390*/  @!P0 BRA `(.L_x_5) ;  /* 0x0000001c00148947 */ /* 0x000fea0003800000 */
[----:B------:R-:W-:-:S05]  /*83a0*/  IMAD.MOV.U32 R3, RZ, RZ, 0x1 ;  /* 0x00000001ff037424 */ /* 0x000fca00078e00ff */
[----:B------:R2:W-:Y:S02]  /*83b0*/  STL [R84+-0x4], R3 ;  /* 0xfffffc0354007387 */ /* 0x0005e40000100800 */
.L_x_222:
        /* <DEDUP_REMOVED lines=8> */
.L_x_223:
        /* <DEDUP_REMOVED lines=8> */
.L_x_224:
        /* <DEDUP_REMOVED lines=8> */
.L_x_225:
        /* <DEDUP_REMOVED lines=8> */
.L_x_226:
        /* <DEDUP_REMOVED lines=8> */
.L_x_227:
        /* <DEDUP_REMOVED lines=8> */
.L_x_228:
        /* <DEDUP_REMOVED lines=8> */
.L_x_229:
        /* <DEDUP_REMOVED lines=8> */
.L_x_230:
        /* <DEDUP_REMOVED lines=13> */
.L_x_231:
        /* <DEDUP_REMOVED lines=8> */
.L_x_232:
        /* <DEDUP_REMOVED lines=8> */
.L_x_233:
        /* <DEDUP_REMOVED lines=8> */
.L_x_234:
        /* <DEDUP_REMOVED lines=8> */
.L_x_235:
        /* <DEDUP_REMOVED lines=8> */
.L_x_236:
        /* <DEDUP_REMOVED lines=8> */
.L_x_237:
        /* <DEDUP_REMOVED lines=8> */
.L_x_238:
        /* <DEDUP_REMOVED lines=8> */
.L_x_239:
        /* <DEDUP_REMOVED lines=13> */
.L_x_240:
        /* <DEDUP_REMOVED lines=8> */
.L_x_241:
        /* <DEDUP_REMOVED lines=8> */
.L_x_242:
        /* <DEDUP_REMOVED lines=8> */
.L_x_243:
        /* <DEDUP_REMOVED lines=8> */
.L_x_244:
        /* <DEDUP_REMOVED lines=8> */
.L_x_245:
        /* <DEDUP_REMOVED lines=8> */
.L_x_246:
        /* <DEDUP_REMOVED lines=8> */
.L_x_247:
        /* <DEDUP_REMOVED lines=8> */
.L_x_248:
        /* <DEDUP_REMOVED lines=13> */
.L_x_249:
        /* <DEDUP_REMOVED lines=8> */
.L_x_250:
        /* <DEDUP_REMOVED lines=8> */
.L_x_251:
        /* <DEDUP_REMOVED lines=8> */
.L_x_252:
        /* <DEDUP_REMOVED lines=8> */
.L_x_253:
        /* <DEDUP_REMOVED lines=8> */
.L_x_254:
        /* <DEDUP_REMOVED lines=8> */
.L_x_255:
        /* <DEDUP_REMOVED lines=8> */
.L_x_256:
        /* <DEDUP_REMOVED lines=8> */
.L_x_257:
        /* <DEDUP_REMOVED lines=13> */
.L_x_258:
        /* <DEDUP_REMOVED lines=8> */
.L_x_259:
        /* <DEDUP_REMOVED lines=8> */
.L_x_260:
        /* <DEDUP_REMOVED lines=8> */
.L_x_261:
        /* <DEDUP_REMOVED lines=8> */
.L_x_262:
        /* <DEDUP_REMOVED lines=8> */
.L_x_263:
        /* <DEDUP_REMOVED lines=8> */
.L_x_264:
        /* <DEDUP_REMOVED lines=8> */
.L_x_265:
        /* <DEDUP_REMOVED lines=8> */
.L_x_266:
        /* <DEDUP_REMOVED lines=13> */
.L_x_267:
        /* <DEDUP_REMOVED lines=8> */
.L_x_268:
        /* <DEDUP_REMOVED lines=8> */
.L_x_269:
        /* <DEDUP_REMOVED lines=8> */
.L_x_270:
        /* <DEDUP_REMOVED lines=8> */
.L_x_271:
        /* <DEDUP_REMOVED lines=8> */
.L_x_272:
        /* <DEDUP_REMOVED lines=8> */
.L_x_273:
        /* <DEDUP_REMOVED lines=8> */
.L_x_274:
[----:B------:R-:W-:-:S13]  /*9f50*/  ISETP.NE.AND P0, PT, R118, RZ, PT ;  /* 0x000000ff7600720c */ /* 0x000fda0003f05270 */
[----:B------:R-:W-:Y:S05]  /*9f60*/  @!P0 BREAK.RELIABLE B2 ;  /* 0x0000000000028942 */ /* 0x000fea0003800100 */
[----:B------:R-:W-:Y:S05]  /*9f70*/  @!P0 BRA `(.L_x_32) ;  /* 0x0000000000148947 */ /* 0x000fea0003800000 */
[----:B------:R-:W-:-:S06]  /*9f80*/  IMAD R118, R118, 0x4, R1 ;  /* 0x0000000476767824 */ /* 0x000fcc00078e0201 */
[----:B------:R-:W5:Y:S02]  /*9f90*/  LDL R118, [R118+-0x4] ;  /* 0xfffffc0076767983 */ /* 0x000f640000100800 */
[----:B-----5:R-:W-:-:S13]  /*9fa0*/  ISETP.NE.AND P0, PT, R118, 0x1, PT ;  /* 0x000000017600780c */ /* 0x020fda0003f05270 */
[----:B------:R-:W-:Y:S05]  /*9fb0*/  @P0 BREAK.RELIABLE B2 ;  /* 0x0000000000020942 */ /* 0x000fea0003800100 */
[----:B------:R-:W-:Y:S05]  /*9fc0*/  @!P0 BRA `(.L_x_5) ;  /* 0x0000000000088947 */ /* 0x000fea0003800000 */
.L_x_32:
[----:B------:R-:W-:Y:S01]  /*9fd0*/  VIADD R15, R15, 0x1 ;  /* 0x000000010f0f7836 */ /* 0x000fe20000000000 */
[----:B------:R-:W-:Y:S06]  /*9fe0*/  BRA `(.L_x_275) ;  /* 0x0000000000187947 */ /* 0x000fec0003800000 */
.L_x_5:
[----:B------:R-:W-:Y:S05]  /*9ff0*/  BSYNC.RELIABLE B2 ;  /* 0x0000000000027941 */ /* 0x000fea0003800100 */
.L_x_3:
[----:B0-23--:R-:W-:-:S05]  /*a000*/  IMAD.WIDE R2, R17, 0x4, R10 ;  /* 0x0000000411027825 */ /* 0x00dfca00078e020a */
[----:B------:R-:W2:Y:S02]  /*a010*/  LDG.E R0, desc[UR4][R2.64] ;  /* 0x0000000402007981 */ /* 0x000ea4000c1e1900 */
[----:B--2---:R-:W-:-:S13]  /*a020*/  ISETP.GE.AND P0, PT, R0, 0x9, PT ;  /* 0x000000090000780c */ /* 0x004fda0003f06270 */
[----:B------:R0:W-:Y:S01]  /*a030*/  @P0 STG.E desc[UR4][R2.64], RZ ;  /* 0x000000ff02000986 */ /* 0x0001e2000c101904 */
[----:B------:R-:W-:-:S07]  /*a040*/  @P0 VIADD R15, R15, 0xffffffff ;  /* 0xffffffff0f0f0836 */ /* 0x000fce0000000000 */
.L_x_275:
[----:B------:R-:W-:Y:S05]  /*a050*/  BSYNC.RECONVERGENT B1 ;  /* 0x0000000000017941 */ /* 0x000fea0003800200 */
.L_x_2:
[----:B------:R-:W-:-:S13]  /*a060*/  ISETP.GE.U32.AND P0, PT, R15, R16, PT ;  /* 0x000000100f00720c */ /* 0x000fda0003f06070 */
[----:B------:R-:W-:Y:S05]  /*a070*/  @!P0 BRA `(.L_x_276) ;  /* 0xffffff60004c8947 */ /* 0x000fea000383ffff */
.L_x_1:
[----:B0-----:R-:W-:Y:S05]  /*a080*/  BSYNC.RECONVERGENT B0 ;  /* 0x0000000000007941 */ /* 0x001fea0003800200 */
.L_x_0:
[----:B------:R-:W-:Y:S01]  /*a090*/  ISETP.NE.AND P0, PT, R15, R16, PT ;  /* 0x000000100f00720c */ /* 0x000fe20003f05270 */
[----:B------:R-:W-:-:S12]  /*a0a0*/  BSSY.RECONVERGENT B0, `(.L_x_277) ;  /* 0x00000ab000007945 */ /* 0x000fd80003800200 */
[----:B------:R-:W-:Y:S05]  /*a0b0*/  @P0 BRA `(.L_x_278) ;  /* 0x0000000800a40947 */ /* 0x000fea0003800000 */
[----:B------:R-:W0:Y:S01]  /*a0c0*/  LDCU.64 UR6, c[0x0][0x380] ;  /* 0x00007000ff0677ac */ /* 0x000e220008000a00 */
[----:B-1234-:R-:W1:Y:S01]  /*a0d0*/  LDC.64 R4, c[0x0][0x3a0] ;  /* 0x0000e800ff047b82 */ /* 0x01ee620000000a00 */
[----:B------:R-:W-:Y:S01]  /*a0e0*/  IMAD.MOV.U32 R19, RZ, RZ, 0x1 ;  /* 0x00000001ff137424 */ /* 0x000fe200078e00ff */
[----:B0-----:R-:W-:-:S04]  /*a0f0*/  LEA R6, P0, R14, UR6, 0x2 ;  /* 0x000000060e067c11 */ /* 0x001fc8000f8010ff */
[----:B------:R-:W-:Y:S01]  /*a100*/  LEA.HI.X R7, R14, UR7, R13, 0x2, P0 ;  /* 0x000000070e077c11 */ /* 0x000fe200080f140d */
[----:B-1----:R0:W-:Y:S04]  /*a110*/  STG.E desc[UR4][R4.64], R19 ;  /* 0x0000001304007986 */ /* 0x0021e8000c101904 */
[----:B------:R-:W2:Y:S01]  /*a120*/  LDG.E R9, desc[UR4][R6.64] ;  /* 0x0000000406097981 */ /* 0x000ea2000c1e1900 */
[----:B------:R-:W2:Y:S03]  /*a130*/  LDC.64 R2, c[0x0][0x3a8] ;  /* 0x0000ea00ff027b82 */ /* 0x000ea60000000a00 */
[----:B--2---:R1:W-:Y:S04]  /*a140*/  STG.E desc[UR4][R2.64], R9 ;  /* 0x0000000902007986 */ /* 0x0043e8000c101904 */
[----:B------:R-:W2:Y:S04]  /*a150*/  LDG.E R11, desc[UR4][R6.64+0x4] ;  /* 0x00000404060b7981 */ /* 0x000ea8000c1e1900 */
[----:B--2---:R2:W-:Y:S04]  /*a160*/  STG.E desc[UR4][R2.64+0x4], R11 ;  /* 0x0000040b02007986 */ /* 0x0045e8000c101904 */
[----:B------:R-:W3:Y:S04]  /*a170*/  LDG.E R13, desc[UR4][R6.64+0x8] ;  /* 0x00000804060d7981 */ /* 0x000ee8000c1e1900 */
[----:B---3--:R3:W-:Y:S04]  /*a180*/  STG.E desc[UR4][R2.64+0x8], R13 ;  /* 0x0000080d02007986 */ /* 0x0087e8000c101904 */
[----:B------:R-:W4:Y:S04]  /*a190*/  LDG.E R15, desc[UR4][R6.64+0xc] ;  /* 0x00000c04060f7981 */ /* 0x000f28000c1e1900 */
[----:B----4-:R4:W-:Y:S04]  /*a1a0*/  STG.E desc[UR4][R2.64+0xc], R15 ;  /* 0x00000c0f02007986 */ /* 0x0109e8000c101904 */
[----:B------:R-:W5:Y:S04]  /*a1b0*/  LDG.E R17, desc[UR4][R6.64+0x10] ;  /* 0x0000100406117981 */ /* 0x000f68000c1e1900 */
[----:B-----5:R5:W-:Y:S04]  /*a1c0*/  STG.E desc[UR4][R2.64+0x10], R17 ;  /* 0x0000101102007986 */ /* 0x020be8000c101904 */
[----:B0-----:R-:W2:Y:S04]  /*a1d0*/  LDG.E R5, desc[UR4][R6.64+0x14] ;  /* 0x0000140406057981 */ /* 0x001ea8000c1e1900 */
[----:B--2---:R0:W-:Y:S04]  /*a1e0*/  STG.E desc[UR4][R2.64+0x14], R5 ;  /* 0x0000140502007986 */ /* 0x0041e8000c101904 */
[----:B-1----:R-:W2:Y:S04]  /*a1f0*/  LDG.E R9, desc[UR4][R6.64+0x18] ;  /* 0x0000180406097981 */ /* 0x002ea8000c1e1900 */
[----:B--2---:R1:W-:Y:S04]  /*a200*/  STG.E desc[UR4][R2.64+0x18], R9 ;  /* 0x0000180902007986 */ /* 0x0043e8000c101904 */
[----:B------:R-:W2:Y:S04]  /*a210*/  LDG.E R11, desc[UR4][R6.64+0x1c] ;  /* 0x00001c04060b7981 */ /* 0x000ea8000c1e1900 */
[----:B--2---:R2:W-:Y:S04]  /*a220*/  STG.E desc[UR4][R2.64+0x1c], R11 ;  /* 0x00001c0b02007986 */ /* 0x0045e8000c101904 */
[----:B---3--:R-:W3:Y:S04]  /*a230*/  LDG.E R13, desc[UR4][R6.64+0x20] ;  /* 0x00002004060d7981 */ /* 0x008ee8000c1e1900 */
[----:B---3--:R3:W-:Y:S04]  /*a240*/  STG.E desc[UR4][R2.64+0x20], R13 ;  /* 0x0000200d02007986 */ /* 0x0087e8000c101904 */
[----:B----4-:R-:W4:Y:S04]  /*a250*/  LDG.E R15, desc[UR4][R6.64+0x24] ;  /* 0x00002404060f7981 */ /* 0x010f28000c1e1900 */
[----:B----4-:R4:W-:Y:S04]  /*a260*/  STG.E desc[UR4][R2.64+0x24], R15 ;  /* 0x0000240f02007986 */ /* 0x0109e8000c101904 */
[----:B-----5:R-:W5:Y:S04]  /*a270*/  LDG.E R17, desc[UR4][R6.64+0x28] ;  /* 0x0000280406117981 */ /* 0x020f68000c1e1900 */
        /* <DEDUP_REMOVED lines=133> */
[----:B0-----:R-:W5:Y:S04]  /*aad0*/  LDG.E R5, desc[UR4][R6.64+0x134] ;  /* 0x0001340406057981 */ /* 0x001f68000c1e1900 */
[----:B-----5:R4:W-:Y:S04]  /*aae0*/  STG.E desc[UR4][R2.64+0x134], R5 ;  /* 0x0001340502007986 */ /* 0x0209e8000c101904 */
[----:B-1----:R-:W5:Y:S04]  /*aaf0*/  LDG.E R9, desc[UR4][R6.64+0x138] ;  /* 0x0001380406097981 */ /* 0x002f68000c1e1900 */
[----:B-----5:R4:W-:Y:S04]  /*ab00*/  STG.E desc[UR4][R2.64+0x138], R9 ;  /* 0x0001380902007986 */ /* 0x0209e8000c101904 */
[----:B--2---:R-:W2:Y:S04]  /*ab10*/  LDG.E R11, desc[UR4][R6.64+0x13c] ;  /* 0x00013c04060b7981 */ /* 0x004ea8000c1e1900 */
[----:B--2---:R4:W-:Y:S04]  /*ab20*/  STG.E desc[UR4][R2.64+0x13c], R11 ;  /* 0x00013c0b02007986 */ /* 0x0049e8000c101904 */
[----:B---3--:R-:W2:Y:S04]  /*ab30*/  LDG.E R13, desc[UR4][R6.64+0x140] ;  /* 0x00014004060d7981 */ /* 0x008ea8000c1e1900 */
[----:B--2---:R4:W-:Y:S02]  /*ab40*/  STG.E desc[UR4][R2.64+0x140], R13 ;  /* 0x0001400d02007986 */ /* 0x0049e4000c101904 */
.L_x_278:
[----:B------:R-:W-:Y:S05]  /*ab50*/  BSYNC.RECONVERGENT B0 ;  /* 0x0000000000007941 */ /* 0x000fea0003800200 */
.L_x_277:
[----:B--2-4-:R-:W0:Y:S01]  /*ab60*/  LDC.64 R2, c[0x0][0x3a0] ;  /* 0x0000e800ff027b82 */ /* 0x014e220000000a00 */
[----:B------:R-:W2:Y:S01]  /*ab70*/  LDCU UR6, c[0x0][0x360] ;  /* 0x00006c00ff0677ac */ /* 0x000ea20008000800 */
[----:B------:R-:W4:Y:S01]  /*ab80*/  LDCU UR7, c[0x0][0x388] ;  /* 0x00007100ff0777ac */ /* 0x000f220008000800 */
[----:B0-----:R-:W5:Y:S05]  /*ab90*/  LDG.E R2, desc[UR4][R2.64] ;  /* 0x0000000402027981 */ /* 0x001f6a000c1e1900 */
[----:B------:R-:W2:Y:S02]  /*aba0*/  LDC R5, c[0x0][0x370] ;  /* 0x0000dc00ff057b82 */ /* 0x000ea40000000800 */
[----:B--2---:R-:W-:-:S05]  /*abb0*/  IMAD R12, R5, UR6, R12 ;  /* 0x00000006050c7c24 */ /* 0x004fca000f8e020c */
[----:B----4-:R-:W-:Y:S02]  /*abc0*/  ISETP.GE.AND P0, PT, R12, UR7, PT ;  /* 0x000000070c007c0c */ /* 0x010fe4000bf06270 */
[----:B-----5:R-:W-:-:S13]  /*abd0*/  ISETP.EQ.AND P1, PT, R2, RZ, PT ;  /* 0x000000ff0200720c */ /* 0x020fda0003f22270 */
[----:B------:R-:W-:Y:S05]  /*abe0*/  @!P0 BRA P1, `(.L_x_279) ;  /* 0xffffff54003c8947 */ /* 0x000fea000083ffff */
[----:B------:R-:W-:Y:S05]  /*abf0*/  EXIT ;  /* 0x000000000000794d */ /* 0x000fea0003800000 */
.L_x_280:
[----:B------:R-:W-:-:S00]  /*ac00*/  BRA `(.L_x_280) ;  /* 0xfffffffc00fc7947 */ /* 0x000fc0000383ffff */
[----:B------:R-:W-:-:S00]  /*ac10*/  NOP ;  /* 0x0000000000007918 */ /* 0x000fc00000000000 */
        /* <DEDUP_REMOVED lines=14> */
.L_x_310:


//--------------------- .text._Z7cudaBFSPiS_iS_S_S_ --------------------------
	.section	.text._Z7cudaBFSPiS_iS_S_S_,"ax",@progbits
	.align	128
        .global         _Z7cudaBFSPiS_iS_S_S_
        .type           _Z7cudaBFSPiS_iS_S_S_,@function
        .size           _Z7cudaBFSPiS_iS_S_S_,(.L_x_311 - _Z7cudaBFSPiS_iS_S_S_)
        .other          _Z7cudaBFSPiS_iS_S_S_,@"STO_CUDA_ENTRY STV_DEFAULT"
_Z7cudaBFSPiS_iS_S_S_:
.text._Z7cudaBFSPiS_iS_S_S_:
[----:B------:R-:W-:Y:S01]  /*0000*/  LDC R1, c[0x0][0x37c] ;  /* 0x0000df00ff017b82 */ /* 0x000fe20000000800 */
[----:B------:R-:W0:Y:S07]  /*0010*/  S2R R3, SR_TID.X ;  /* 0x0000000000037919 */ /* 0x000e2e0000002100 */
[----:B------:R-:W0:Y:S01]  /*0020*/  S2UR UR4, SR_CTAID.X ;  /* 0x00000000000479c3 */ /* 0x000e220000002500 */
[----:B------:R-:W1:Y:S07]  /*0030*/  LDCU UR5, c[0x0][0x390] ;  /* 0x00007200ff0577ac */ /* 0x000e6e0008000800 */
[----:B------:R-:W0:Y:S02]  /*0040*/  LDC R0, c[0x0][0x360] ;  /* 0x0000d800ff007b82 */ /* 0x000e240000000800 */
[----:B0-----:R-:W-:-:S05]  /*0050*/  IMAD R0, R0, UR4, R3 ;  /* 0x0000000400007c24 */ /* 0x001fca000f8e0203 */
[----:B-1----:R-:W-:-:S13]  /*0060*/  ISETP.GE.AND P0, PT, R0, UR5, PT ;  /* 0x0000000500007c0c */ /* 0x002fda000bf06270 */
[----:B------:R-:W-:Y:S05]  /*0070*/  @P0 EXIT ;  /* 0x000000000000094d */ /* 0x000fea0003800000 */
[----:B------:R-:W0:Y:S02]  /*0080*/  LDCU.64 UR4, c[0x0][0x358] ;  /* 0x00006b00ff0477ac */ /* 0x000e240008000a00 */
.L_x_308:
[----:B------:R-:W1:Y:S01]  /*0090*/  LDC.64 R8, c[0x0][0x380] ;  /* 0x0000e000ff087b82 */ /* 0x000e620000000a00 */
[----:B------:R-:W-:Y:S01]  /*00a0*/  IMAD R3, R0, 0x51, RZ ;  /* 0x0000005100037824 */ /* 0x000fe200078e02ff */
[----:B------:R-:W-:Y:S01]  /*00b0*/  BSSY.RECONVERGENT B3, `(.L_x_281) ;  /* 0x0000181000037945 */ /* 0x000fe20003800200 */
[----:B------:R-:W-:Y:S02]  /*00c0*/  IMAD.MOV.U32 R2, RZ, RZ, RZ ;  /* 0x000000ffff027224 */ /* 0x000fe400078e00ff */
[----:B01----:R-:W-:-:S07]  /*00d0*/  IMAD.WIDE R8, R3, 0x4, R8 ;  /* 0x0000000403087825 */ /* 0x003fce00078e0208 */
.L_x_307:
[----:B------:R-:W-:-:S05]  /*00e0*/  IMAD.WIDE.U32 R4, R2, 0x4, R8 ;  /* 0x0000000402047825 */ /* 0x000fca00078e0008 */
[----:B0-----:R-:W2:Y:S01]  /*00f0*/  LDG.E R3, desc[UR4][R4.64] ;  /* 0x0000000404037981 */ /* 0x001ea2000c1e1900 */
[----:B------:R-:W-:Y:S01]  /*0100*/  BSSY.RECONVERGENT B2, `(.L_x_282) ;  /* 0x0000177000027945 */ /* 0x000fe20003800200 */
[----:B--2---:R-:W-:-:S13]  /*0110*/  ISETP.NE.AND P0, PT, R3, RZ, PT ;  /* 0x000000ff0300720c */ /* 0x004fda0003f05270 */
[----:B------:R-:W-:Y:S05]  /*0120*/  @P0 BRA `(.L_x_283) ;  /* 0x0000001400d00947 */ /* 0x000fea0003800000 */
[----:B------:R-:W-:-:S05]  /*0130*/  PRMT R4, R2, 0x9910, RZ ;  /* 0x0000991002047816 */ /* 0x000fca00000000ff */
[----:B------:R-:W-:-:S05]  /*0140*/  IMAD R4, R4, 0x39, RZ ;  /* 0x0000003904047824 */ /* 0x000fca00078e02ff */
[----:B------:R-:W-:-:S04]  /*0150*/  LOP3.LUT R4, R4, 0xffff, RZ, 0xc0, !PT ;  /* 0x0000ffff04047812 */ /* 0x000fc800078ec0ff */
[----:B------:R-:W-:-:S04]  /*0160*/  SHF.R.U32.HI R6, RZ, 0x9, R4 ;  /* 0x00000009ff067819 */ /* 0x000fc80000011604 */
[----:B------:R-:W-:-:S05]  /*0170*/  PRMT R7, R6, 0x9910, RZ ;  /* 0x0000991006077816 */ /* 0x000fca00000000ff */
[C---:B------:R-:W-:Y:S02]  /*0180*/  IMAD R4, R7.reuse, 0x9, RZ ;  /* 0x0000000907047824 */ /* 0x040fe400078e02ff */
[----:B------:R-:W-:Y:S02]  /*0190*/  IMAD R7, R7, 0x56, RZ ;  /* 0x0000005607077824 */ /* 0x000fe400078e02ff */
[----:B------:R-:W-:-:S03]  /*01a0*/  IMAD.MOV R4, RZ, RZ, -R4 ;  /* 0x000000ffff047224 */ /* 0x000fc600078e0a04 */
[----:B------:R-:W-:Y:S02]  /*01b0*/  LOP3.LUT R7, R7, 0xffff, RZ, 0xc0, !PT ;  /* 0x0000ffff07077812 */ /* 0x000fe400078ec0ff */
[----:B------:R-:W-:Y:S02]  /*01c0*/  PRMT R5, R4, 0x7710, RZ ;  /* 0x0000771004057816 */ /* 0x000fe400000000ff */
[----:B------:R-:W-:Y:S02]  /*01d0*/  SHF.R.U32.HI R7, RZ, 0x8, R7 ;  /* 0x00000008ff077819 */ /* 0x000fe40000011607 */
[----:B------:R-:W-:Y:S02]  /*01e0*/  IADD3 R4, PT, PT, R5, R2, RZ ;  /* 0x0000000205047210 */ /* 0x000fe40007ffe0ff */
[----:B------:R-:W-:Y:S02]  /*01f0*/  PRMT R7, R7, 0x9910, RZ ;  /* 0x0000991007077816 */ /* 0x000fe400000000ff */
[----:B------:R-:W-:-:S02]  /*0200*/  LOP3.LUT R5, R4, 0xff, RZ, 0xc0, !PT ;  /* 0x000000ff04057812 */ /* 0x000fc400078ec0ff */
[----:B------:R-:W-:Y:S01]  /*0210*/  LOP3.LUT R13, R4, 0xff, RZ, 0xc0, !PT ;  /* 0x000000ff040d7812 */ /* 0x000fe200078ec0ff */
[----:B------:R-:W-:Y:S02]  /*0220*/  IMAD R7, R7, 0x3, RZ ;  /* 0x0000000307077824 */ /* 0x000fe400078e02ff */
[----:B------:R-:W-:Y:S02]  /*0230*/  IMAD R10, R5, 0x56, RZ ;  /* 0x00000056050a7824 */ /* 0x000fe400078e02ff */
[----:B------:R-:W-:-:S03]  /*0240*/  IMAD.MOV R7, RZ, RZ, -R7 ;  /* 0x000000ffff077224 */ /* 0x000fc600078e0a07 */
[----:B------:R-:W-:Y:S02]  /*0250*/  SHF.R.U32.HI R10, RZ, 0x8, R10 ;  /* 0x00000008ff0a7819 */ /* 0x000fe4000001160a */
[----:B------:R-:W-:Y:S02]  /*0260*/  PRMT R7, R7, 0x7710, RZ ;  /* 0x0000771007077816 */ /* 0x000fe400000000ff */
[----:B------:R-:W-:Y:S02]  /*0270*/  PRMT R10, R10, 0x9910, RZ ;  /* 0x000099100a0a7816 */ /* 0x000fe400000000ff */
[C---:B------:R-:W-:Y:S02]  /*0280*/  IADD3 R7, PT, PT, R6.reuse, R7, RZ ;  /* 0x0000000706077210 */ /* 0x040fe40007ffe0ff */
[----:B------:R-:W-:Y:S01]  /*0290*/  LOP3.LUT R6, R6, 0xffff, RZ, 0xc0, !PT ;  /* 0x0000ffff06067812 */ /* 0x000fe200078ec0ff */
[----:B------:R-:W-:Y:S01]  /*02a0*/  IMAD R10, R10, 0x3, RZ ;  /* 0x000000030a0a7824 */ /* 0x000fe200078e02ff */
[----:B------:R-:W-:-:S03]  /*02b0*/  LOP3.LUT R7, R7, 0xff, RZ, 0xc0, !PT ;  /* 0x000000ff07077812 */ /* 0x000fc600078ec0ff */
[----:B------:R-:W-:Y:S02]  /*02c0*/  IMAD.MOV R10, RZ, RZ, -R10 ;  /* 0x000000ffff0a7224 */ /* 0x000fe400078e0a0a */
[----:B------:R-:W-:-:S03]  /*02d0*/  IMAD.IADD R7, R6, 0x1, -R7 ;  /* 0x0000000106077824 */ /* 0x000fc600078e0a07 */
[----:B------:R-:W-:-:S05]  /*02e0*/  PRMT R11, R10, 0x7710, RZ ;  /* 0x000077100a0b7816 */ /* 0x000fca00000000ff */
[----:B------:R-:W-:Y:S02]  /*02f0*/  IMAD.IADD R10, R4, 0x1, R11 ;  /* 0x00000001040a7824 */ /* 0x000fe400078e020b */
[----:B------:R-:W-:-:S03]  /*0300*/  IMAD R11, R6, 0x9, RZ ;  /* 0x00000009060b7824 */ /* 0x000fc600078e02ff */
[----:B------:R-:W-:-:S04]  /*0310*/  LOP3.LUT R10, R10, 0xff, RZ, 0xc0, !PT ;  /* 0x000000ff0a0a7812 */ /* 0x000fc800078ec0ff */
[C---:B------:R-:W-:Y:S01]  /*0320*/  IADD3 R10, PT, PT, R13.reuse, -R10, RZ ;  /* 0x8000000a0d0a7210 */ /* 0x040fe20007ffe0ff */
[----:B------:R-:W-:-:S04]  /*0330*/  IMAD.WIDE.U32 R12, R13, 0x4, R8 ;  /* 0x000000040d0c7825 */ /* 0x000fc800078e0008 */
[----:B------:R-:W-:Y:S02]  /*0340*/  IMAD R15, R7, 0x9, R10 ;  /* 0x00000009070f7824 */ /* 0x000fe400078e020a */
[----:B------:R-:W-:Y:S02]  /*0350*/  IMAD.MOV.U32 R7, RZ, RZ, 0x1 ;  /* 0x00000001ff077424 */ /* 0x000fe400078e00ff */
[C---:B------:R-:W-:Y:S01]  /*0360*/  VIADD R17, R15.reuse, 0x2 ;  /* 0x000000020f117836 */ /* 0x040fe20000000000 */
[C---:B------:R-:W-:Y:S01]  /*0370*/  IADD3 R19, PT, PT, R15.reuse, 0x9, RZ ;  /* 0x000000090f137810 */ /* 0x040fe20007ffe0ff */
[----:B------:R-:W-:Y:S02]  /*0380*/  VIADD R21, R15, 0x12 ;  /* 0x000000120f157836 */ /* 0x000fe40000000000 */
[----:B------:R-:W-:-:S04]  /*0390*/  IMAD.WIDE.U32 R10, R11, 0x4, R8 ;  /* 0x000000040b0a7825 */ /* 0x000fc800078e0008 */
[----:B------:R-:W-:-:S04]  /*03a0*/  IMAD.WIDE R14, R15, 0x4, R8 ;  /* 0x000000040f0e7825 */ /* 0x000fc800078e0208 */
[----:B------:R-:W-:-:S04]  /*03b0*/  IMAD.WIDE.U32 R16, R17, 0x4, R8 ;  /* 0x0000000411107825 */ /* 0x000fc800078e0008 */
[----:B------:R-:W-:-:S04]  /*03c0*/  IMAD.WIDE.U32 R18, R19, 0x4, R8 ;  /* 0x0000000413127825 */ /* 0x000fc800078e0008 */
[----:B------:R-:W-:-:S07]  /*03d0*/  IMAD.WIDE.U32 R20, R21, 0x4, R8 ;  /* 0x0000000415147825 */ /* 0x000fce00078e0008 */
.L_x_306:
[----:B------:R-:W2:Y:S01]  /*03e0*/  LDG.E R22, desc[UR4][R10.64] ;  /* 0x000000040a167981 */ /* 0x000ea2000c1e1900 */
[----:B------:R-:W-:Y:S01]  /*03f0*/  BSSY.RECONVERGENT B1, `(.L_x_284) ;  /* 0x0000144000017945 */ /* 0x000fe20003800200 */
[----:B--2---:R-:W-:-:S13]  /*0400*/  ISETP.NE.AND P0, PT, R22, R7, PT ;  /* 0x000000071600720c */ /* 0x004fda0003f05270 */
[----:B0-----:R-:W-:Y:S05]  /*0410*/  @!P0 BRA `(.L_x_285) ;  /* 0x0000001400048947 */ /* 0x001fea0003800000 */
[----:B------:R-:W2:Y:S02]  /*0420*/  LDG.E R22, desc[UR4][R10.64+0x4] ;  /* 0x000004040a167981 */ /* 0x000ea4000c1e1900 */
[----:B--2---:R-:W-:-:S13]  /*0430*/  ISETP.NE.AND P0, PT, R22, R7, PT ;  /* 0x000000071600720c */ /* 0x004fda0003f05270 */
[----:B------:R-:W-:Y:S05]  /*0440*/  @!P0 BRA `(.L_x_285) ;  /* 0x0000001000f88947 */ /* 0x000fea0003800000 */
        /* <DEDUP_REMOVED lines=75> */
[----:B------:R-:W0:Y:S01]  /*0900*/  S2R R23, SR_LANEID ;  /* 0x0000000000177919 */ /* 0x000e220000000000 */
[----:B------:R-:W-:Y:S01]  /*0910*/  VOTEU.ANY UR6, UPT, PT ;  /* 0x0000000000067886 */ /* 0x000fe200038e0100 */
[----:B------:R-:W1:Y:S01]  /*0920*/  LDC.64 R24, c[0x0][0x398] ;  /* 0x0000e600ff187b82 */ /* 0x000e620000000a00 */
[----:B------:R-:W0:Y:S08]  /*0930*/  FLO.U32 R26, UR6 ;  /* 0x00000006001a7d00 */ /* 0x000e3000080e0000 */
[----:B------:R-:W1:Y:S01]  /*0940*/  POPC R29, UR6 ;  /* 0x00000006001d7d09 */ /* 0x000e620008000000 */
[----:B0-----:R-:W-:-:S13]  /*0950*/  ISETP.EQ.U32.AND P0, PT, R26, R23, PT ;  /* 0x000000171a00720c */ /* 0x001fda0003f02070 */
[----:B-1----:R-:W2:Y:S01]  /*0960*/  @P0 ATOMG.E.ADD.STRONG.GPU PT, R25, desc[UR4][R24.64], R29 ;  /* 0x8000001d181909a8 */ /* 0x002ea200081ef104 */
[----:B------:R-:W-:Y:S01]  /*0970*/  LOP3.LUT R31, R4, 0xff, RZ, 0xc0, !PT ;  /* 0x000000ff041f7812 */ /* 0x000fe200078ec0ff */
[----:B------:R-:W-:Y:S01]  /*0980*/  IMAD.MOV.U32 R33, RZ, RZ, RZ ;  /* 0x000000ffff217224 */ /* 0x000fe200078e00ff */
[----:B------:R-:W0:Y:S02]  /*0990*/  S2R R22, SR_LTMASK ;  /* 0x0000000000167919 */ /* 0x000e240000003900 */
[----:B0-----:R-:W-:Y:S02]  /*09a0*/  LOP3.LUT R28, R22, UR6, RZ, 0xc0, !PT ;  /* 0x00000006161c7c12 */ /* 0x001fe4000f8ec0ff */
[----:B------:R-:W0:Y:S02]  /*09b0*/  LDC.64 R22, c[0x0][0x388] ;  /* 0x0000e200ff167b82 */ /* 0x000e240000000a00 */
[----:B------:R-:W1:Y:S01]  /*09c0*/  POPC R27, R28 ;  /* 0x0000001c001b7309 */ /* 0x000e620000000000 */
[----:B--2---:R-:W1:Y:S02]  /*09d0*/  SHFL.IDX PT, R30, R25, R26, 0x1f ;  /* 0x00001f1a191e7589 */ /* 0x004e6400000e0000 */
[----:B-1----:R-:W-:-:S02]  /*09e0*/  IMAD.IADD R30, R30, 0x1, R27 ;  /* 0x000000011e1e7824 */ /* 0x002fc400078e021b */
[----:B------:R-:W-:Y:S02]  /*09f0*/  IMAD R27, R6, 0x9, R31 ;  /* 0x00000009061b7824 */ /* 0x000fe400078e021f */
[----:B------:R-:W-:Y:S02]  /*0a00*/  HFMA2 R31, -RZ, RZ, 0, 0 ;  /* 0x00000000ff1f7431 */ /* 0x000fe400000001ff */
[----:B------:R-:W-:-:S04]  /*0a10*/  IMAD R27, R30, 0x51, R27 ;  /* 0x000000511e1b7824 */ /* 0x000fc800078e021b */
[----:B0-----:R-:W-:-:S07]  /*0a20*/  IMAD.WIDE R22, R27, 0x4, R22 ;  /* 0x000000041b167825 */ /* 0x001fce00078e0216 */
.L_x_305:
[C---:B------:R-:W-:Y:S01]  /*0a30*/  ISETP.NE.AND P1, PT, R31.reuse, R6, PT ;  /* 0x000000061f00720c */ /* 0x040fe20003f25270 */
[C---:B01----:R-:W-:Y:S01]  /*0a40*/  IMAD R35, R31.reuse, 0x9, RZ ;  /* 0x000000091f237824 */ /* 0x043fe200078e02ff */
[----:B------:R-:W-:Y:S01]  /*0a50*/  BSSY.RECONVERGENT B0, `(.L_x_286) ;  /* 0x00000d9000007945 */ /* 0x000fe20003800200 */
[----:B------:R-:W-:-:S05]  /*0a60*/  VIADD R31, R31, 0x1 ;  /* 0x000000011f1f7836 */ /* 0x000fca0000000000 */
[----:B------:R-:W-:-:S05]  /*0a70*/  ISETP.NE.AND P0, PT, R31, 0x9, PT ;  /* 0x000000091f00780c */ /* 0x000fca0003f05270 */
[----:B------:R-:W-:Y:S08]  /*0a80*/  @!P1 BRA `(.L_x_287) ;  /* 0x0000000400589947 */ /* 0x000ff00003800000 */
[----:B------:R-:W-:Y:S01]  /*0a90*/  IMAD.WIDE.U32 R28, R35, 0x4, R8 ;  /* 0x00000004231c7825 */ /* 0x000fe200078e0008 */
[----:B------:R-:W0:Y:S04]  /*0aa0*/  LDC.64 R26, c[0x0][0x388] ;  /* 0x0000e200ff1a7b82 */ /* 0x000e280000000a00 */
[----:B------:R-:W2:Y:S01]  /*0ab0*/  LDG.E R32, desc[UR4][R28.64] ;  /* 0x000000041c207981 */ /* 0x000ea2000c1e1900 */
[----:B------:R-:W-:-:S04]  /*0ac0*/  IMAD R25, R30, 0x51, R35 ;  /* 0x000000511e197824 */ /* 0x000fc800078e0223 */
[----:B0-----:R-:W-:Y:S01]  /*0ad0*/  IMAD.WIDE R26, R25, 0x4, R26 ;  /* 0x00000004191a7825 */ /* 0x001fe200078e021a */
[----:B--2---:R-:W-:-:S04]  /*0ae0*/  ISETP.NE.AND P1, PT, R32, RZ, PT ;  /* 0x000000ff2000720c */ /* 0x004fc80003f25270 */
[----:B------:R-:W-:Y:S09]  /*0af0*/  STG.E desc[UR4][R26.64], R32 ;  /* 0x000000201a007986 */ /* 0x000ff2000c101904 */
[----:B------:R-:W0:Y:S01]  /*0b00*/  @!P1 LDC.64 R24, c[0x0][0x3a0] ;  /* 0x0000e800ff189b82 */ /* 0x000e220000000a00 */
[----:B------:R-:W-:-:S04]  /*0b10*/  @!P1 IMAD R37, R30, 0x51, R33 ;  /* 0x000000511e259824 */ /* 0x000fc800078e0221 */
[----:B0-----:R-:W-:-:S05]  /*0b20*/  @!P1 IMAD.WIDE R36, R37, 0x4, R24 ;  /* 0x0000000425249825 */ /* 0x001fca00078e0218 */
[----:B------:R0:W-:Y:S04]  /*0b30*/  @!P1 STG.E desc[UR4][R36.64], R35 ;  /* 0x0000002324009986 */ /* 0x0001e8000c101904 */
[----:B------:R-:W2:Y:S01]  /*0b40*/  LDG.E R34, desc[UR4][R28.64+0x4] ;  /* 0x000004041c227981 */ /* 0x000ea2000c1e1900 */
[----:B------:R-:W-:Y:S02]  /*0b50*/  @!P1 IADD3 R33, PT, PT, R33, 0x1, RZ ;  /* 0x0000000121219810 */ /* 0x000fe40007ffe0ff */
[----:B--2---:R-:W-:Y:S01]  /*0b60*/  ISETP.NE.AND P2, PT, R34, RZ, PT ;  /* 0x000000ff2200720c */ /* 0x004fe20003f45270 */
[----:B------:R-:W-:-:S12]  /*0b70*/  STG.E desc[UR4][R26.64+0x4], R34 ;  /* 0x000004221a007986 */ /* 0x000fd8000c101904 */
[----:B------:R-:W1:Y:S01]  /*0b80*/  @!P2 LDC.64 R24, c[0x0][0x3a0] ;  /* 0x0000e800ff18ab82 */ /* 0x000e620000000a00 */
[----:B0-----:R-:W-:Y:S02]  /*0b90*/  @!P2 IMAD R37, R30, 0x51, R33 ;  /* 0x000000511e25a824 */ /* 0x001fe400078e0221 */
[----:B------:R-:W-:Y:S02]  /*0ba0*/  @!P2 VIADD R32, R35, 0x1 ;  /* 0x000000012320a836 */ /* 0x000fe40000000000 */
[----:B-1----:R-:W-:-:S05]  /*0bb0*/  @!P2 IMAD.WIDE R24, R37, 0x4, R24 ;  /* 0x000000042518a825 */ /* 0x002fca00078e0218 */
[----:B------:R0:W-:Y:S04]  /*0bc0*/  @!P2 STG.E desc[UR4][R24.64], R32 ;  /* 0x000000201800a986 */ /* 0x0001e8000c101904 */
[----:B0-----:R-:W2:Y:S01]  /*0bd0*/  LDG.E R32, desc[UR4][R28.64+0x8] ;  /* 0x000008041c207981 */ /* 0x001ea2000c1e1900 */
[----:B------:R-:W-:Y:S01]  /*0be0*/  @!P2 VIADD R33, R33, 0x1 ;  /* 0x000000012121a836 */ /* 0x000fe20000000000 */
[----:B--2---:R-:W-:Y:S02]  /*0bf0*/  ISETP.NE.AND P1, PT, R32, RZ, PT ;  /* 0x000000ff2000720c */ /* 0x004fe40003f25270 */
[----:B------:R-:W-:Y:S11]  /*0c00*/  STG.E desc[UR4][R26.64+0x8], R32 ;  /* 0x000008201a007986 */ /* 0x000ff6000c101904 */
[----:B------:R-:W0:Y:S01]  /*0c10*/  @!P1 LDC.64 R36, c[0x0][0x3a0] ;  /* 0x0000e800ff249b82 */ /* 0x000e220000000a00 */
[----:B------:R-:W-:Y:S01]  /*0c20*/  @!P1 IMAD R25, R30, 0x51, R33 ;  /* 0x000000511e199824 */ /* 0x000fe200078e0221 */
[----:B------:R-:W-:-:S03]  /*0c30*/  @!P1 IADD3 R34, PT, PT, R35, 0x2, RZ ;  /* 0x0000000223229810 */ /* 0x000fc60007ffe0ff */
[----:B0-----:R-:W-:-:S05]  /*0c40*/  @!P1 IMAD.WIDE R36, R25, 0x4, R36 ;  /* 0x0000000419249825 */ /* 0x001fca00078e0224 */
[----:B------:R0:W-:Y:S04]  /*0c50*/  @!P1 STG.E desc[UR4][R36.64], R34 ;  /* 0x0000002224009986 */ /* 0x0001e8000c101904 */
[----:B0-----:R-:W2:Y:S01]  /*0c60*/  LDG.E R34, desc[UR4][R28.64+0xc] ;  /* 0x00000c041c227981 */ /* 0x001ea2000c1e1900 */
[----:B------:R-:W-:Y:S01]  /*0c70*/  @!P1 VIADD R33, R33, 0x1 ;  /* 0x0000000121219836 */ /* 0x000fe20000000000 */
[----:B--2---:R-:W-:Y:S02]  /*0c80*/  ISETP.NE.AND P2, PT, R34, RZ, PT ;  /* 0x000000ff2200720c */ /* 0x004fe40003f45270 */
[----:B------:R-:W-:Y:S11]  /*0c90*/  STG.E desc[UR4][R26.64+0xc], R34 ;  /* 0x00000c221a007986 */ /* 0x000ff6000c101904 */
[----:B------:R-:W0:Y:S01]  /*0ca0*/  @!P2 LDC.64 R24, c[0x0][0x3a0] ;  /* 0x0000e800ff18ab82 */ /* 0x000e220000000a00 */
[----:B------:R-:W-:-:S02]  /*0cb0*/  @!P2 IMAD R37, R30, 0x51, R33 ;  /* 0x000000511e25a824 */ /* 0x000fc400078e0221 */
[----:B------:R-:W-:Y:S02]  /*0cc0*/  @!P2 VIADD R32, R35, 0x3 ;  /* 0x000000032320a836 */ /* 0x000fe40000000000 */
[----:B0-----:R-:W-:-:S05]  /*0cd0*/  @!P2 IMAD.WIDE R24, R37, 0x4, R24 ;  /* 0x000000042518a825 */ /* 0x001fca00078e0218 */
[----:B------:R0:W-:Y:S04]  /*0ce0*/  @!P2 STG.E desc[UR4][R24.64], R32 ;  /* 0x000000201800a986 */ /* 0x0001e8000c101904 */
[----:B0-----:R-:W2:Y:S01]  /*0cf0*/  LDG.E R32, desc[UR4][R28.64+0x10] ;  /* 0x000010041c207981 */ /* 0x001ea2000c1e1900 */
[----:B------:R-:W-:Y:S02]  /*0d00*/  @!P2 IADD3 R33, PT, PT, R33, 0x1, RZ ;  /* 0x000000012121a810 */ /* 0x000fe40007ffe0ff */
[----:B--2---:R-:W-:Y:S01]  /*0d10*/  ISETP.NE.AND P1, PT, R32, RZ, PT ;  /* 0x000000ff2000720c */ /* 0x004fe20003f25270 */
[----:B------:R-:W-:-:S12]  /*0d20*/  STG.E desc[UR4][R26.64+0x10], R32 ;  /* 0x000010201a007986 */ /* 0x000fd8000c101904 */
[----:B------:R-:W0:Y:S01]  /*0d30*/  @!P1 LDC.64 R36, c[0x0][0x3a0] ;  /* 0x0000e800ff249b82 */ /* 0x000e220000000a00 */
[----:B------:R-:W-:Y:S02]  /*0d40*/  @!P1 IMAD R25, R30, 0x51, R33 ;  /* 0x000000511e199824 */ /* 0x000fe400078e0221 */
[----:B------:R-:W-:Y:S02]  /*0d50*/  @!P1 VIADD R34, R35, 0x4 ;  /* 0x0000000423229836 */ /* 0x000fe40000000000 */
[----:B0-----:R-:W-:-:S05]  /*0d60*/  @!P1 IMAD.WIDE R36, R25, 0x4, R36 ;  /* 0x0000000419249825 */ /* 0x001fca00078e0224 */
        /* <DEDUP_REMOVED lines=22> */
[----:B------:R0:W-:-:S12]  /*0ed0*/  STG.E desc[UR4][R26.64+0x1c], R37 ;  /* 0x00001c251a007986 */ /* 0x0001d8000c101904 */
[----:B------:R-:W1:Y:S01]  /*0ee0*/  @!P2 LDC.64 R24, c[0x0][0x3a0] ;  /* 0x0000e800ff18ab82 */ /* 0x000e620000000a00 */
[----:B------:R-:W-:-:S04]  /*0ef0*/  @!P2 IMAD R32, R30, 0x51, R33 ;  /* 0x000000511e20a824 */ /* 0x000fc800078e0221 */
[----:B-1----:R-:W-:-:S04]  /*0f00*/  @!P2 IMAD.WIDE R24, R32, 0x4, R24 ;  /* 0x000000042018a825 */ /* 0x002fc800078e0218 */
[----:B------:R-:W-:-:S05]  /*0f10*/  @!P2 VIADD R32, R35, 0x7 ;  /* 0x000000072320a836 */ /* 0x000fca0000000000 */
[----:B------:R0:W-:Y:S04]  /*0f20*/  @!P2 STG.E desc[UR4][R24.64], R32 ;  /* 0x000000201800a986 */ /* 0x0001e8000c101904 */
[----:B------:R-:W2:Y:S01]  /*0f30*/  LDG.E R29, desc[UR4][R28.64+0x20] ;  /* 0x000020041c1d7981 */ /* 0x000ea2000c1e1900 */
[----:B------:R-:W-:-:S03]  /*0f40*/  @!P2 VIADD R33, R33, 0x1 ;  /* 0x000000012121a836 */ /* 0x000fc60000000000 */
[----:B--2---:R0:W-:Y:S01]  /*0f50*/  STG.E desc[UR4][R26.64+0x20], R29 ;  /* 0x0000201d1a007986 */ /* 0x0041e2000c101904 */
[----:B------:R-:W-:-:S13]  /*0f60*/  ISETP.NE.AND P1, PT, R29, RZ, PT ;  /* 0x000000ff1d00720c */ /* 0x000fda0003f25270 */
[----:B0-----:R-:W-:Y:S05]  /*0f70*/  @P1 BRA `(.L_x_288) ;  /* 0x0000000800181947 */ /* 0x001fea0003800000 */
[----:B------:R-:W0:Y:S01]  /*0f80*/  LDC.64 R24, c[0x0][0x3a0] ;  /* 0x0000e800ff187b82 */ /* 0x000e220000000a00 */
[----:B------:R-:W-:Y:S01]  /*0f90*/  IMAD R27, R30, 0x51, R33 ;  /* 0x000000511e1b7824 */ /* 0x000fe200078e0221 */
[----:B------:R-:W-:Y:S01]  /*0fa0*/  IADD3 R35, PT, PT, R35, 0x8, RZ ;  /* 0x0000000823237810 */ /* 0x000fe20007ffe0ff */
[----:B------:R-:W-:Y:S02]  /*0fb0*/  VIADD R33, R33, 0x1 ;  /* 0x0000000121217836 */ /* 0x000fe40000000000 */
[----:B0-----:R-:W-:-:S05]  /*0fc0*/  IMAD.WIDE R24, R27, 0x4, R24 ;  /* 0x000000041b187825 */ /* 0x001fca00078e0218 */
[----:B------:R0:W-:Y:S01]  /*0fd0*/  STG.E desc[UR4][R24.64], R35 ;  /* 0x0000002318007986 */ /* 0x0001e2000c101904 */
[----:B------:R-:W-:Y:S05]  /*0fe0*/  BRA `(.L_x_288) ;  /* 0x0000000400fc7947 */ /* 0x000fea0003800000 */
.L_x_287:
[----:B------:R-:W-:Y:S01]  /*0ff0*/  IMAD.WIDE.U32 R24, R35, 0x4, R8 ;  /* 0x0000000423187825 */ /* 0x000fe200078e0008 */
[----:B------:R-:W0:Y:S04]  /*1000*/  LDC.64 R26, c[0x0][0x388] ;  /* 0x0000e200ff1a7b82 */ /* 0x000e280000000a00 */
[----:B------:R-:W2:Y:S01]  /*1010*/  LDG.E R29, desc[UR4][R24.64] ;  /* 0x00000004181d7981 */ /* 0x000ea2000c1e1900 */
[----:B------:R-:W-:Y:S01]  /*1020*/  IMAD R37, R30, 0x51, R35 ;  /* 0x000000511e257824 */ /* 0x000fe200078e0223 */
[----:B------:R-:W-:Y:S03]  /*1030*/  BSSY.RECONVERGENT B4, `(.L_x_289) ;  /* 0x000000c000047945 */ /* 0x000fe60003800200 */
[----:B0-----:R-:W-:-:S05]  /*1040*/  IMAD.WIDE R26, R37, 0x4, R26 ;  /* 0x00000004251a7825 */ /* 0x001fca00078e021a */
[----:B--2---:R0:W-:Y:S01]  /*1050*/  STG.E desc[UR4][R26.64], R29 ;  /* 0x0000001d1a007986 */ /* 0x0041e2000c101904 */
[----:B------:R-:W-:-:S13]  /*1060*/  ISETP.NE.AND P1, PT, R29, RZ, PT ;  /* 0x000000ff1d00720c */ /* 0x000fda0003f25270 */
[----:B0-----:R-:W-:Y:S05]  /*1070*/  @P1 BRA `(.L_x_290) ;  /* 0x00000000001c1947 */ /* 0x001fea0003800000 */
[----:B------:R-:W-:-:S13]  /*1080*/  ISETP.NE.AND P1, PT, R5, RZ, PT ;  /* 0x000000ff0500720c */ /* 0x000fda0003f25270 */
[----:B------:R-:W0:Y:S01]  /*1090*/  @P1 LDC.64 R28, c[0x0][0x3a0] ;  /* 0x0000e800ff1c1b82 */ /* 0x000e220000000a00 */
[----:B------:R-:W-:Y:S02]  /*10a0*/  @P1 IMAD R37, R30, 0x51, R33 ;  /* 0x000000511e251824 */ /* 0x000fe400078e0221 */
[----:B------:R-:W-:Y:S02]  /*10b0*/  @P1 VIADD R33, R33, 0x1 ;  /* 0x0000000121211836 */ /* 0x000fe40000000000 */
[----:B0-----:R-:W-:-:S05]  /*10c0*/  @P1 IMAD.WIDE R28, R37, 0x4, R28 ;  /* 0x00000004251c1825 */ /* 0x001fca00078e021c */
[----:B------:R0:W-:Y:S04]  /*10d0*/  @P1 STG.E desc[UR4][R28.64], R35 ;  /* 0x000000231c001986 */ /* 0x0001e8000c101904 */
[----:B------:R0:W-:Y:S02]  /*10e0*/  @!P1 STG.E desc[UR4][R22.64], R7 ;  /* 0x0000000716009986 */ /* 0x0001e4000c101904 */
.L_x_290:
[----:B------:R-:W-:Y:S05]  /*10f0*/  BSYNC.RECONVERGENT B4 ;  /* 0x0000000000047941 */ /* 0x000fea0003800200 */
.L_x_289:
[----:B0-----:R-:W2:Y:S01]  /*1100*/  LDG.E R29, desc[UR4][R24.64+0x4] ;  /* 0x00000404181d7981 */ /* 0x001ea2000c1e1900 */
[----:B------:R-:W-:Y:S03]  /*1110*/  BSSY.RECONVERGENT B4, `(.L_x_291) ;  /* 0x000000c000047945 */ /* 0x000fe60003800200 */
[----:B--2---:R0:W-:Y:S01]  /*1120*/  STG.E desc[UR4][R26.64+0x4], R29 ;  /* 0x0000041d1a007986 */ /* 0x0041e2000c101904 */
[----:B------:R-:W-:-:S13]  /*1130*/  ISETP.NE.AND P1, PT, R29, RZ, PT ;  /* 0x000000ff1d00720c */ /* 0x000fda0003f25270 */
[----:B0-----:R-:W-:Y:S05]  /*1140*/  @P1 BRA `(.L_x_292) ;  /* 0x0000000000201947 */ /* 0x001fea0003800000 */
[----:B------:R-:W-:-:S13]  /*1150*/  ISETP.NE.AND P1, PT, R5, 0x1, PT ;  /* 0x000000010500780c */ /* 0x000fda0003f25270 */
[----:B------:R-:W0:Y:S01]  /*1160*/  @P1 LDC.64 R28, c[0x0][0x3a0] ;  /* 0x0000e800ff1c1b82 */ /* 0x000e220000000a00 */
[----:B------:R-:W-:Y:S02]  /*1170*/  @P1 IMAD R37, R30, 0x51, R33 ;  /* 0x000000511e251824 */ /* 0x000fe400078e0221 */
[----:B------:R-:W-:Y:S02]  /*1180*/  @P1 VIADD R33, R33, 0x1 ;  /* 0x0000000121211836 */ /* 0x000fe40000000000 */
[----:B0-----:R-:W-:Y:S01]  /*1190*/  @P1 IMAD.WIDE R28, R37, 0x4, R28 ;  /* 0x00000004251c1825 */ /* 0x001fe200078e021c */
[----:B------:R-:W-:-:S05]  /*11a0*/  @P1 IADD3 R37, PT, PT, R35, 0x1, RZ ;  /* 0x0000000123251810 */ /* 0x000fca0007ffe0ff */
[----:B------:R0:W-:Y:S04]  /*11b0*/  @P1 STG.E desc[UR4][R28.64], R37 ;  /* 0x000000251c001986 */ /* 0x0001e8000c101904 */
[----:B------:R0:W-:Y:S02]  /*11c0*/  @!P1 STG.E desc[UR4][R22.64], R7 ;  /* 0x0000000716009986 */ /* 0x0001e4000c101904 */
.L_x_292:
[----:B------:R-:W-:Y:S05]  /*11d0*/  BSYNC.RECONVERGENT B4 ;  /* 0x0000000000047941 */ /* 0x000fea0003800200 */
.L_x_291:
[----:B0-----:R-:W2:Y:S01]  /*11e0*/  LDG.E R29, desc[UR4][R24.64+0x8] ;  /* 0x00000804181d7981 */ /* 0x001ea2000c1e1900 */
[----:B------:R-:W-:Y:S03]  /*11f0*/  BSSY.RECONVERGENT B4, `(.L_x_293) ;  /* 0x000000c000047945 */ /* 0x000fe60003800200 */
[----:B--2---:R0:W-:Y:S01]  /*1200*/  STG.E desc[UR4][R26.64+0x8], R29 ;  /* 0x0000081d1a007986 */ /* 0x0041e2000c101904 */
[----:B------:R-:W-:-:S13]  /*1210*/  ISETP.NE.AND P1, PT, R29, RZ, PT ;  /* 0x000000ff1d00720c */ /* 0x000fda0003f25270 */
[----:B0-----:R-:W-:Y:S05]  /*1220*/  @P1 BRA `(.L_x_294) ;  /* 0x0000000000201947 */ /* 0x001fea0003800000 */
[----:B------:R-:W-:-:S13]  /*1230*/  ISETP.NE.AND P1, PT, R5, 0x2, PT ;  /* 0x000000020500780c */ /* 0x000fda0003f25270 */
[----:B------:R-:W0:Y:S01]  /*1240*/  @P1 LDC.64 R28, c[0x0][0x3a0] ;  /* 0x0000e800ff1c1b82 */ /* 0x000e220000000a00 */
[----:B------:R-:W-:Y:S01]  /*1250*/  @P1 IMAD R37, R30, 0x51, R33 ;  /* 0x000000511e251824 */ /* 0x000fe200078e0221 */
[----:B------:R-:W-:-:S03]  /*1260*/  @P1 IADD3 R33, PT, PT, R33, 0x1, RZ ;  /* 0x0000000121211810 */ /* 0x000fc60007ffe0ff */
[----:B0-----:R-:W-:-:S04]  /*1270*/  @P1 IMAD.WIDE R28, R37, 0x4, R28 ;  /* 0x00000004251c1825 */ /* 0x001fc800078e021c */
[----:B------:R-:W-:-:S05]  /*1280*/  @P1 VIADD R37, R35, 0x2 ;  /* 0x0000000223251836 */ /* 0x000fca0000000000 */
[----:B------:R0:W-:Y:S04]  /*1290*/  @P1 STG.E desc[UR4][R28.64], R37 ;  /* 0x000000251c001986 */ /* 0x0001e8000c101904 */
[----:B------:R0:W-:Y:S02]  /*12a0*/  @!P1 STG.E desc[UR4][R22.64], R7 ;  /* 0x0000000716009986 */ /* 0x0001e4000c101904 */
.L_x_294:
[----:B------:R-:W-:Y:S05]  /*12b0*/  BSYNC.RECONVERGENT B4 ;  /* 0x0000000000047941 */ /* 0x000fea0003800200 */
.L_x_293:
        /* <DEDUP_REMOVED lines=13> */
.L_x_296:
[----:B------:R-:W-:Y:S05]  /*1390*/  BSYNC.RECONVERGENT B4 ;  /* 0x0000000000047941 */ /* 0x000fea0003800200 */
.L_x_295:
        /* <DEDUP_REMOVED lines=13> */
.L_x_298:
[----:B------:R-:W-:Y:S05]  /*1470*/  BSYNC.RECONVERGENT B4 ;  /* 0x0000000000047941 */ /* 0x000fea0003800200 */
.L_x_297:
        /* <DEDUP_REMOVED lines=13> */
.L_x_300:
[----:B------:R-:W-:Y:S05]  /*1550*/  BSYNC.RECONVERGENT B4 ;  /* 0x0000000000047941 */ /* 0x000fea0003800200 */
.L_x_299:
        /* <DEDUP_REMOVED lines=13> */
.L_x_302:
[----:B------:R-:W-:Y:S05]  /*1630*/  BSYNC.RECONVERGENT B4 ;  /* 0x0000000000047941 */ /* 0x000fea0003800200 */
.L_x_301:
        /* <DEDUP_REMOVED lines=13> */
.L_x_304:
[----:B------:R-:W-:Y:S05]  /*1710*/  BSYNC.RECONVERGENT B4 ;  /* 0x0000000000047941 */ /* 0x000fea0003800200 */
.L_x_303:
[----:B------:R-:W2:Y:S04]  /*1720*/  LDG.E R25, desc[UR4][R24.64+0x20] ;  /* 0x0000200418197981 */ /* 0x000ea8000c1e1900 */
[----:B--2---:R1:W-:Y:S01]  /*1730*/  STG.E desc[UR4][R26.64+0x20], R25 ;  /* 0x000020191a007986 */ /* 0x0043e2000c101904 */
[----:B------:R-:W-:-:S13]  /*1740*/  ISETP.NE.AND P1, PT, R25, RZ, PT ;  /* 0x000000ff1900720c */ /* 0x000fda0003f25270 */
[----:B-1----:R-:W-:Y:S05]  /*1750*/  @P1 BRA `(.L_x_288) ;  /* 0x0000000000201947 */ /* 0x002fea0003800000 */
[----:B------:R-:W-:-:S13]  /*1760*/  ISETP.NE.AND P1, PT, R5, 0x8, PT ;  /* 0x000000080500780c */ /* 0x000fda0003f25270 */
[----:B------:R-:W1:Y:S01]  /*1770*/  @P1 LDC.64 R24, c[0x0][0x3a0] ;  /* 0x0000e800ff181b82 */ /* 0x000e620000000a00 */
[----:B------:R-:W-:Y:S01]  /*1780*/  @P1 IMAD R27, R30, 0x51, R33 ;  /* 0x000000511e1b1824 */ /* 0x000fe200078e0221 */
[----:B------:R-:W-:Y:S01]  /*1790*/  @P1 IADD3 R33, PT, PT, R33, 0x1, RZ ;  /* 0x0000000121211810 */ /* 0x000fe20007ffe0ff */
[----:B------:R-:W-:Y:S02]  /*17a0*/  @P1 VIADD R35, R35, 0x8 ;  /* 0x0000000823231836 */ /* 0x000fe40000000000 */
[----:B-1----:R-:W-:-:S05]  /*17b0*/  @P1 IMAD.WIDE R24, R27, 0x4, R24 ;  /* 0x000000041b181825 */ /* 0x002fca00078e0218 */
[----:B------:R1:W-:Y:S04]  /*17c0*/  @P1 STG.E desc[UR4][R24.64], R35 ;  /* 0x0000002318001986 */ /* 0x0003e8000c101904 */
[----:B------:R1:W-:Y:S02]  /*17d0*/  @!P1 STG.E desc[UR4][R22.64], R7 ;  /* 0x0000000716009986 */ /* 0x0003e4000c101904 */
.L_x_288:
[----:B------:R-:W-:Y:S05]  /*17e0*/  BSYNC.RECONVERGENT B0 ;  /* 0x0000000000007941 */ /* 0x000fea0003800200 */
.L_x_286:
[----:B------:R-:W-:Y:S05]  /*17f0*/  @P0 BRA `(.L_x_305) ;  /* 0xfffffff0008c0947 */ /* 0x000fea000383ffff */
[----:B01----:R-:W0:Y:S02]  /*1800*/  LDC.64 R22, c[0x0][0x3a8] ;  /* 0x0000ea00ff167b82 */ /* 0x003e240000000a00 */
[----:B0-----:R-:W-:-:S05]  /*1810*/  IMAD.WIDE R30, R30, 0x4, R22 ;  /* 0x000000041e1e7825 */ /* 0x001fca00078e0216 */
[----:B------:R0:W-:Y:S02]  /*1820*/  STG.E desc[UR4][R30.64], R33 ;  /* 0x000000211e007986 */ /* 0x0001e4000c101904 */
.L_x_285:
[----:B------:R-:W-:Y:S05]  /*1830*/  BSYNC.RECONVERGENT B1 ;  /* 0x0000000000017941 */ /* 0x000fea0003800200 */
.L_x_284:
[----:B------:R-:W-:-:S05]  /*1840*/  VIADD R7, R7, 0x1 ;  /* 0x0000000107077836 */ /* 0x000fca0000000000 */
[----:B------:R-:W-:-:S13]  /*1850*/  ISETP.NE.AND P0, PT, R7, 0xa, PT ;  /* 0x0000000a0700780c */ /* 0x000fda0003f05270 */
[----:B------:R-:W-:Y:S05]  /*1860*/  @P0 BRA `(.L_x_306) ;  /* 0xffffffe800dc0947 */ /* 0x000fea000383ffff */
.L_x_283:
[----:B------:R-:W-:Y:S05]  /*1870*/  BSYNC.RECONVERGENT B2 ;  /* 0x0000000000027941 */ /* 0x000fea0003800200 */
.L_x_282:
[----:B------:R-:W-:Y:S02]  /*1880*/  ISETP.NE.AND P1, PT, R3, RZ, PT ;  /* 0x000000ff0300720c */ /* 0x000fe40003f25270 */
[C---:B------:R-:W-:Y:S02]  /*1890*/  ISETP.GE.U32.AND P0, PT, R2.reuse, 0x50, PT ;  /* 0x000000500200780c */ /* 0x040fe40003f06070 */
[----:B------:R-:W-:-:S11]  /*18a0*/  IADD3 R2, PT, PT, R2, 0x1, RZ ;  /* 0x0000000102027810 */ /* 0x000fd60007ffe0ff */
[----:B------:R-:W-:Y:S05]  /*18b0*/  @!P0 BRA P1, `(.L_x_307) ;  /* 0xffffffe800088947 */ /* 0x000fea000083ffff */
[----:B------:R-:W-:Y:S05]  /*18c0*/  BSYNC.RECONVERGENT B3 ;  /* 0x0000000000037941 */ /* 0x000fea0003800200 */
.L_x_281:
[----:B------:R-:W1:Y:S01]  /*18d0*/  LDCU UR6, c[0x0][0x360] ;  /* 0x00006c00ff0677ac */ /* 0x000e620008000800 */
[----:B------:R-:W1:Y:S01]  /*18e0*/  LDC R3, c[0x0][0x370] ;  /* 0x0000dc00ff037b82 */ /* 0x000e620000000800 */
[----:B------:R-:W2:Y:S01]  /*18f0*/  LDCU UR7, c[0x0][0x390] ;  /* 0x00007200ff0777ac */ /* 0x000ea20008000800 */
[----:B-1----:R-:W-:-:S05]  /*1900*/  IMAD R0, R3, UR6, R0 ;  /* 0x0000000603007c24 */ /* 0x002fca000f8e0200 */
[----:B--2---:R-:W-:-:S13]  /*1910*/  ISETP.GE.AND P0, PT, R0, UR7, PT ;  /* 0x0000000700007c0c */ /* 0x004fda000bf06270 */
[----:B------:R-:W-:Y:S05]  /*1920*/  @!P0 BRA `(.L_x_308) ;  /* 0xffffffe400d88947 */ /* 0x000fea000383ffff */
[----:B------:R-:W-:Y:S05]  /*1930*/  EXIT ;  /* 0x000000000000794d */ /* 0x000fea0003800000 */
.L_x_309:
        /* <DEDUP_REMOVED lines=12> */
.L_x_311:


//--------------------- .nv.shared.reserved.0     --------------------------
	.section	.nv.shared.reserved.0,"aw",@nobits
	.weak		__nv_reservedSMEM_offset_0_alias
	.size		__nv_reservedSMEM_offset_0_alias, 0, 64
	.other		__nv_reservedSMEM_offset_0_alias,@"STO_CUDA_RESERVED_SHARED STV_DEFAULT"
__nv_reservedSMEM_offset_0_alias:
	.zero		0
	.zero		64


//--------------------- .nv.constant0._Z18sudokuBacktrackingPiiS_S_S_S_ --------------------------
	.section	.nv.constant0._Z18sudokuBacktrackingPiiS_S_S_S_,"a",@progbits
	.sectionflags	@""
	.align	4
.nv.constant0._Z18sudokuBacktrackingPiiS_S_S_S_:
	.zero		944


//--------------------- .nv.constant0._Z7cudaBFSPiS_iS_S_S_ --------------------------
	.section	.nv.constant0._Z7cudaBFSPiS_iS_S_S_,"a",@progbits
	.sectionflags	@""
	.align	4
.nv.constant0._Z7cudaBFSPiS_iS_S_S_:
	.zero		944


//--------------------- SYMBOLS --------------------------

	.type		.nv.reservedSmem.offset0,@object
	.size		.nv.reservedSmem.offset0,0x4
